def matmul_kernel(
    a_ptr,
    b_ptr,
    c_ptr,
    M,
    N,
    K,
    stride_am,
    stride_ak,
    stride_bk,
    stride_bn,
    stride_cm,
    stride_cn,
    BLOCK_M: tl.constexpr,
    BLOCK_N: tl.constexpr,
    BLOCK_K: tl.constexpr,
    GROUP_M: tl.constexpr,
):
    pid = tl.program_id(axis=0)
    num_pid_m = tl.cdiv(M, BLOCK_M)
    num_pid_n = tl.cdiv(N, BLOCK_N)
    num_pid_in_group = GROUP_M * num_pid_n
    group_id = pid // num_pid_in_group
    first_pid_m = group_id * GROUP_M
    group_size_m = min(num_pid_m - first_pid_m, GROUP_M)
    pid_m = first_pid_m + ((pid % num_pid_in_group) % group_size_m)
    pid_n = (pid % num_pid_in_group) // group_size_m

    offs_am = (pid_m * BLOCK_M + tl.arange(0, BLOCK_M)) % M
    offs_bn = (pid_n * BLOCK_N + tl.arange(0, BLOCK_N)) % N
    offs_k = tl.arange(0, BLOCK_K)
    a_ptrs = a_ptr + offs_am[:, None] * stride_am + offs_k[None, :] * stride_ak
    b_ptrs = b_ptr + offs_k[:, None] * stride_bk + offs_bn[None, :] * stride_bn

    acc = tl.zeros((BLOCK_M, BLOCK_N), dtype=tl.float32)
    for kk in range(0, tl.cdiv(K, BLOCK_K)):
        a = tl.load(a_ptrs, mask=offs_k[None, :] < K - kk * BLOCK_K, other=0.0)
        b = tl.load(b_ptrs, mask=offs_k[:, None] < K - kk * BLOCK_K, other=0.0)
        acc = tl.dot(a, b, acc)
        a_ptrs += BLOCK_K * stride_ak
        b_ptrs += BLOCK_K * stride_bk

    c = acc.to(c_ptr.dtype.element_ty)
    offs_cm = pid_m * BLOCK_M + tl.arange(0, BLOCK_M)
    offs_cn = pid_n * BLOCK_N + tl.arange(0, BLOCK_N)
    c_ptrs = c_ptr + offs_cm[:, None] * stride_cm + offs_cn[None, :] * stride_cn
    mask = (offs_cm[:, None] < M) & (offs_cn[None, :] < N)
    tl.store(c_ptrs, c, mask=mask)

# config = {"BLOCK_K": 64, "BLOCK_M": 128, "BLOCK_N": 128, "GROUP_M": 8, "arch": "sm_90", "dtype": "bf16", "num_ctas": 2, "num_stages": 3, "num_warps": 4}
# arch = sm_90


// ===== COMPILED SASS (sm_90a) =====

	.target	sm_90a

	.elftype	@"ET_EXEC"


//--------------------- .note.nv.tkinfo           --------------------------
	.section	.note.nv.tkinfo,"",@"SHT_NOTE"
	.sectionflags	@"SHF_NOTE_NV_TKINFO"
	.tkinfo
        /*0018*/ 	.word	0x00000002
        /*0030*/ 	.string	""
        /*0030*/ 	.string	"ptxas"
        /*0030*/ 	.string	"Cuda compilation tools, release 13.0, V13.0.88"
        /*0030*/ 	.string	"Build cuda_13.0.r13.0/compiler.36424714_0"
        /*0030*/ 	.string	"-v  -suppress-debug-info  -lineinfo  -arch sm_90a "



//--------------------- .note.nv.cuinfo           --------------------------
	.section	.note.nv.cuinfo,"",@"SHT_NOTE"
	.sectionflags	@"SHF_NOTE_NV_CUINFO"
        /*0018*/ 	.short	0x0002
        /*001a*/ 	.short	0x005a
        /*001c*/ 	.short	0x0082
	.zero		2


//--------------------- .nv.info                  --------------------------
	.section	.nv.info,"",@"SHT_CUDA_INFO"
	.align	4


	//----- nvinfo : EIATTR_REGCOUNT
	.align		4
        /*0000*/ 	.byte	0x04, 0x2f
        /*0002*/ 	.short	(.L_1 - .L_0)
	.align		4
.L_0:
        /*0004*/ 	.word	index@(matmul_kernel)
        /*0008*/ 	.word	0x000000ff


	//----- nvinfo : EIATTR_FRAME_SIZE
	.align		4
.L_1:
        /*000c*/ 	.byte	0x04, 0x11
        /*000e*/ 	.short	(.L_3 - .L_2)
	.align		4
.L_2:
        /*0010*/ 	.word	index@(matmul_kernel)
        /*0014*/ 	.word	0x00000000


	//----- nvinfo : EIATTR_MIN_STACK_SIZE
	.align		4
.L_3:
        /*0018*/ 	.byte	0x04, 0x12
        /*001a*/ 	.short	(.L_5 - .L_4)
	.align		4
.L_4:
        /*001c*/ 	.word	index@(matmul_kernel)
        /*0020*/ 	.word	0x00000000
.L_5:


//--------------------- .nv.compat                --------------------------
	.section	.nv.compat,"",@"SHT_CUDA_COMPAT_INFO"
	.align	4
        /*0000*/ 	.byte	0x02, 0x09, 0x01, 0x00, 0x02, 0x02, 0x04, 0x00, 0x02, 0x05, 0x05, 0x00, 0x03, 0x07, 0x01, 0x01
        /*0010*/ 	.byte	0x02, 0x03, 0x00, 0x00, 0x02, 0x06, 0x01, 0x00, 0x04, 0x0b, 0x08, 0x00, 0x00, 0x00, 0x00, 0x00
        /*0020*/ 	.byte	0x00, 0x00, 0x00, 0x00


//--------------------- .nv.info.matmul_kernel    --------------------------
	.section	.nv.info.matmul_kernel,"",@"SHT_CUDA_INFO"
	.sectionflags	@""
	.align	4


	//----- nvinfo : EIATTR_CUDA_API_VERSION
	.align		4
        /*0000*/ 	.byte	0x04, 0x37
        /*0002*/ 	.short	(.L_7 - .L_6)
.L_6:
        /*0004*/ 	.word	0x00000082


	//----- nvinfo : EIATTR_KPARAM_INFO
	.align		4
.L_7:
        /*0008*/ 	.byte	0x04, 0x17
        /*000a*/ 	.short	(.L_9 - .L_8)
.L_8:
        /*000c*/ 	.word	0x00000000
        /*0010*/ 	.short	0x000d
        /*0012*/ 	.short	0x0048
        /*0014*/ 	.byte	0x00, 0xf4, 0x21, 0x00


	//----- nvinfo : EIATTR_KPARAM_INFO
	.align		4
.L_9:
        /*0018*/ 	.byte	0x04, 0x17
        /*001a*/ 	.short	(.L_11 - .L_10)
.L_10:
        /*001c*/ 	.word	0x00000000
        /*0020*/ 	.short	0x000c
        /*0022*/ 	.short	0x0040
        /*0024*/ 	.byte	0x00, 0xf4, 0x21, 0x00


	//----- nvinfo : EIATTR_KPARAM_INFO
	.align		4
.L_11:
        /*0028*/ 	.byte	0x04, 0x17
        /*002a*/ 	.short	(.L_13 - .L_12)
.L_12:
        /*002c*/ 	.word	0x00000000
        /*0030*/ 	.short	0x000b
        /*0032*/ 	.short	0x0038
        /*0034*/ 	.byte	0x00, 0xf0, 0x11, 0x00


	//----- nvinfo : EIATTR_KPARAM_INFO
	.align		4
.L_13:
        /*0038*/ 	.byte	0x04, 0x17
        /*003a*/ 	.short	(.L_15 - .L_14)
.L_14:
        /*003c*/ 	.word	0x00000000
        /*0040*/ 	.short	0x000a
        /*0042*/ 	.short	0x0034
        /*0044*/ 	.byte	0x00, 0xf0, 0x11, 0x00


	//----- nvinfo : EIATTR_KPARAM_INFO
	.align		4
.L_15:
        /*0048*/ 	.byte	0x04, 0x17
        /*004a*/ 	.short	(.L_17 - .L_16)
.L_16:
        /*004c*/ 	.word	0x00000000
        /*0050*/ 	.short	0x0009
        /*0052*/ 	.short	0x0030
        /*0054*/ 	.byte	0x00, 0xf0, 0x11, 0x00


	//----- nvinfo : EIATTR_KPARAM_INFO
	.align		4
.L_17:
        /*0058*/ 	.byte	0x04, 0x17
        /*005a*/ 	.short	(.L_19 - .L_18)
.L_18:
        /*005c*/ 	.word	0x00000000
        /*0060*/ 	.short	0x0008
        /*0062*/ 	.short	0x002c
        /*0064*/ 	.byte	0x00, 0xf0, 0x11, 0x00


	//----- nvinfo : EIATTR_KPARAM_INFO
	.align		4
.L_19:
        /*0068*/ 	.byte	0x04, 0x17
        /*006a*/ 	.short	(.L_21 - .L_20)
.L_20:
        /*006c*/ 	.word	0x00000000
        /*0070*/ 	.short	0x0007
        /*0072*/ 	.short	0x0028
        /*0074*/ 	.byte	0x00, 0xf0, 0x11, 0x00


	//----- nvinfo : EIATTR_KPARAM_INFO
	.align		4
.L_21:
        /*0078*/ 	.byte	0x04, 0x17
        /*007a*/ 	.short	(.L_23 - .L_22)
.L_22:
        /*007c*/ 	.word	0x00000000
        /*0080*/ 	.short	0x0006
        /*0082*/ 	.short	0x0024
        /*0084*/ 	.byte	0x00, 0xf0, 0x11, 0x00


	//----- nvinfo : EIATTR_KPARAM_INFO
	.align		4
.L_23:
        /*0088*/ 	.byte	0x04, 0x17
        /*008a*/ 	.short	(.L_25 - .L_24)
.L_24:
        /*008c*/ 	.word	0x00000000
        /*0090*/ 	.short	0x0005
        /*0092*/ 	.short	0x0020
        /*0094*/ 	.byte	0x00, 0xf0, 0x11, 0x00


	//----- nvinfo : EIATTR_KPARAM_INFO
	.align		4
.L_25:
        /*0098*/ 	.byte	0x04, 0x17
        /*009a*/ 	.short	(.L_27 - .L_26)
.L_26:
        /*009c*/ 	.word	0x00000000
        /*00a0*/ 	.short	0x0004
        /*00a2*/ 	.short	0x001c
        /*00a4*/ 	.byte	0x00, 0xf0, 0x11, 0x00


	//----- nvinfo : EIATTR_KPARAM_INFO
	.align		4
.L_27:
        /*00a8*/ 	.byte	0x04, 0x17
        /*00aa*/ 	.short	(.L_29 - .L_28)
.L_28:
        /*00ac*/ 	.word	0x00000000
        /*00b0*/ 	.short	0x0003
        /*00b2*/ 	.short	0x0018
        /*00b4*/ 	.byte	0x00, 0xf0, 0x11, 0x00


	//----- nvinfo : EIATTR_KPARAM_INFO
	.align		4
.L_29:
        /*00b8*/ 	.byte	0x04, 0x17
        /*00ba*/ 	.short	(.L_31 - .L_30)
.L_30:
        /*00bc*/ 	.word	0x00000000
        /*00c0*/ 	.short	0x0002
        /*00c2*/ 	.short	0x0010
        /*00c4*/ 	.byte	0x00, 0xf4, 0x21, 0x00


	//----- nvinfo : EIATTR_KPARAM_INFO
	.align		4
.L_31:
        /*00c8*/ 	.byte	0x04, 0x17
        /*00ca*/ 	.short	(.L_33 - .L_32)
.L_32:
        /*00cc*/ 	.word	0x00000000
        /*00d0*/ 	.short	0x0001
        /*00d2*/ 	.short	0x0008
        /*00d4*/ 	.byte	0x00, 0xf4, 0x21, 0x00


	//----- nvinfo : EIATTR_KPARAM_INFO
	.align		4
.L_33:
        /*00d8*/ 	.byte	0x04, 0x17
        /*00da*/ 	.short	(.L_35 - .L_34)
.L_34:
        /*00dc*/ 	.word	0x00000000
        /*00e0*/ 	.short	0x0000
        /*00e2*/ 	.short	0x0000
        /*00e4*/ 	.byte	0x00, 0xf4, 0x21, 0x00


	//----- nvinfo : EIATTR_EXPLICIT_CLUSTER
	.align		4
.L_35:
        /*00e8*/ 	.byte	0x01, 0x3e
	.zero		2


	//----- nvinfo : EIATTR_CTA_PER_CLUSTER
	.align		4
        /*00ec*/ 	.byte	0x04, 0x3d
        /*00ee*/ 	.short	(.L_37 - .L_36)
.L_36:
        /*00f0*/ 	.word	0x00000002
        /*00f4*/ 	.word	0x00000001
        /*00f8*/ 	.word	0x00000001


	//----- nvinfo : EIATTR_SPARSE_MMA_MASK
	.align		4
.L_37:
        /*00fc*/ 	.byte	0x03, 0x50
        /*00fe*/ 	.short	0x0000


	//----- nvinfo : EIATTR_MAXREG_COUNT
	.align		4
        /*0100*/ 	.byte	0x03, 0x1b
        /*0102*/ 	.short	0x00ff


	//----- nvinfo : EIATTR_NUM_BARRIERS
	.align		4
        /*0104*/ 	.byte	0x02, 0x4c
        /*0106*/ 	.byte	0x01
	.zero		1


	//----- nvinfo : EIATTR_MERCURY_ISA_VERSION
	.align		4
        /*0108*/ 	.byte	0x03, 0x5f
        /*010a*/ 	.short	0x0101


	//----- nvinfo : EIATTR_EXIT_INSTR_OFFSETS
	.align		4
        /*010c*/ 	.byte	0x04, 0x1c
        /*010e*/ 	.short	(.L_39 - .L_38)


	//   ....[0]....
.L_38:
        /*0110*/ 	.word	0x000078c0


	//   ....[1]....
        /*0114*/ 	.word	0x000078f0


	//----- nvinfo : EIATTR_REQNTID
	.align		4
.L_39:
        /*0118*/ 	.byte	0x04, 0x10
        /*011a*/ 	.short	(.L_41 - .L_40)
.L_40:
        /*011c*/ 	.word	0x00000080
        /*0120*/ 	.word	0x00000001
        /*0124*/ 	.word	0x00000001


	//----- nvinfo : EIATTR_CBANK_PARAM_SIZE
	.align		4
.L_41:
        /*0128*/ 	.byte	0x03, 0x19
        /*012a*/ 	.short	0x0050


	//----- nvinfo : EIATTR_PARAM_CBANK
	.align		4
        /*012c*/ 	.byte	0x04, 0x0a
        /*012e*/ 	.short	(.L_43 - .L_42)
	.align		4
.L_42:
        /*0130*/ 	.word	index@(.nv.constant0.matmul_kernel)
        /*0134*/ 	.short	0x0210
        /*0136*/ 	.short	0x0050


	//----- nvinfo : EIATTR_SW_WAR
	.align		4
.L_43:
        /*0138*/ 	.byte	0x04, 0x36
        /*013a*/ 	.short	(.L_45 - .L_44)
.L_44:
        /*013c*/ 	.word	0x00000008
.L_45:


//--------------------- .nv.callgraph             --------------------------
	.section	.nv.callgraph,"",@"SHT_CUDA_CALLGRAPH"
	.align	4
	.sectionentsize	8
	.align		4
        /*0000*/ 	.word	0x00000000
	.align		4
        /*0004*/ 	.word	0xffffffff
	.align		4
        /*0008*/ 	.word	0x00000000
	.align		4
        /*000c*/ 	.word	0xfffffffe
	.align		4
        /*0010*/ 	.word	0x00000000
	.align		4
        /*0014*/ 	.word	0xfffffffd
	.align		4
        /*0018*/ 	.word	0x00000000
	.align		4
        /*001c*/ 	.word	0xfffffffc


//--------------------- .text.matmul_kernel       --------------------------
	.section	.text.matmul_kernel,"ax",@progbits
	.align	128
        .global         matmul_kernel
        .type           matmul_kernel,@function
        .size           matmul_kernel,(.L_x_3 - matmul_kernel)
        .other          matmul_kernel,@"STO_CUDA_ENTRY STV_DEFAULT"
matmul_kernel:
.text.matmul_kernel:
[----:B------:R-:W-:Y:S08]  /*0000*/  LDC R1, c[0x0][0x28] ;  /* 0x00000a00ff017b82 */ /* 0x000ff00000000800 */
[----:B------:R-:W0:Y:S01]  /*0010*/  LDC.64 R56, c[0x0][0x228] ;  /* 0x00008a00ff387b82 */ /* 0x000e220000000a00 */
[----:B------:R-:W1:Y:S01]  /*0020*/  S2R R13, SR_CgaCtaId ;  /* 0x00000000000d7919 */ /* 0x000e620000008800 */
[----:B------:R-:W-:Y:S01]  /*0030*/  ULDC.64 UR14, c[0x0][0x208] ;  /* 0x00008200000e7ab9 */ /* 0x000fe20000000a00 */
[----:B------:R-:W-:-:S02]  /*0040*/  CS2R R32, SRZ ;  /* 0x0000000000207805 */ /* 0x000fc4000001ff00 */
[----:B------:R-:W-:Y:S01]  /*0050*/  CS2R R34, SRZ ;  /* 0x0000000000227805 */ /* 0x000fe2000001ff00 */
[----:B------:R-:W2:Y:S01]  /*0060*/  S2R R88, SR_TID.X ;  /* 0x0000000000587919 */ /* 0x000ea20000002100 */
[----:B------:R-:W-:Y:S02]  /*0070*/  CS2R R36, SRZ ;  /* 0x0000000000247805 */ /* 0x000fe4000001ff00 */
[----:B------:R-:W-:Y:S01]  /*0080*/  CS2R R38, SRZ ;  /* 0x0000000000267805 */ /* 0x000fe2000001ff00 */
[----:B------:R-:W3:Y:S01]  /*0090*/  S2UR UR4, SR_CTAID.X ;  /* 0x00000000000479c3 */ /* 0x000ee20000002500 */
[----:B------:R-:W-:Y:S02]  /*00a0*/  CS2R R40, SRZ ;  /* 0x0000000000287805 */ /* 0x000fe4000001ff00 */
[----:B------:R-:W-:Y:S02]  /*00b0*/  CS2R R42, SRZ ;  /* 0x00000000002a7805 */ /* 0x000fe4000001ff00 */
[----:B------:R-:W-:-:S02]  /*00c0*/  CS2R R44, SRZ ;  /* 0x00000000002c7805 */ /* 0x000fc4000001ff00 */
[----:B------:R-:W-:Y:S02]  /*00d0*/  CS2R R46, SRZ ;  /* 0x00000000002e7805 */ /* 0x000fe4000001ff00 */
[----:B------:R-:W-:Y:S02]  /*00e0*/  CS2R R48, SRZ ;  /* 0x0000000000307805 */ /* 0x000fe4000001ff00 */
[----:B------:R-:W-:Y:S02]  /*00f0*/  CS2R R50, SRZ ;  /* 0x0000000000327805 */ /* 0x000fe4000001ff00 */
[----:B------:R-:W-:Y:S01]  /*0100*/  CS2R R52, SRZ ;  /* 0x0000000000347805 */ /* 0x000fe2000001ff00 */
[----:B------:R-:W4:Y:S01]  /*0110*/  LDC R12, c[0x0][0x230] ;  /* 0x00008c00ff0c7b82 */ /* 0x000f220000000800 */
[----:B------:R-:W-:Y:S01]  /*0120*/  CS2R R54, SRZ ;  /* 0x0000000000367805 */ /* 0x000fe2000001ff00 */
[----:B0-----:R-:W-:-:S05]  /*0130*/  VIADD R0, R57, 0x7f ;  /* 0x0000007f39007836 */ /* 0x001fca0000000000 */
[----:B------:R-:W-:Y:S02]  /*0140*/  SHF.R.S32.HI R3, RZ, 0x1f, R0 ;  /* 0x0000001fff037819 */ /* 0x000fe40000011400 */
[----:B---3--:R-:W-:Y:S01]  /*0150*/  I2FP.F32.U32 R5, UR4 ;  /* 0x0000000400057c45 */ /* 0x008fe20008201000 */
[----:B------:R-:W-:Y:S01]  /*0160*/  ULDC UR4, c[0x0][0x150] ;  /* 0x0000540000047ab9 */ /* 0x000fe20000000800 */
[----:B------:R-:W-:-:S03]  /*0170*/  LEA.HI R3, R3, R0, RZ, 0x7 ;  /* 0x0000000003037211 */ /* 0x000fc600078f38ff */
[----:B------:R-:W-:Y:S01]  /*0180*/  FMUL R5, R5, UR4 ;  /* 0x0000000405057c20 */ /* 0x000fe20008400000 */
[----:B------:R-:W-:Y:S01]  /*0190*/  SHF.R.S32.HI R3, RZ, 0x7, R3 ;  /* 0x00000007ff037819 */ /* 0x000fe20000011403 */
[----:B----4-:R-:W-:Y:S01]  /*01a0*/  VIADD R12, R12, 0x3f ;  /* 0x0000003f0c0c7836 */ /* 0x010fe20000000000 */
[----:B-1----:R-:W-:-:S03]  /*01b0*/  R2UR UR4, R13 ;  /* 0x000000000d0472ca */ /* 0x002fc600000e0000 */
[----:B------:R-:W-:Y:S01]  /*01c0*/  IMAD.SHL.U32 R4, R3, 0x8, RZ ;  /* 0x0000000803047824 */ /* 0x000fe200078e00ff */
[----:B------:R-:W0:Y:S01]  /*01d0*/  F2I.U32.TRUNC.NTZ R5, R5 ;  /* 0x0000000500057305 */ /* 0x000e22000020f000 */
[----:B--2---:R-:W-:-:S03]  /*01e0*/  LOP3.LUT R229, R88, 0x7f, RZ, 0xc0, !PT ;  /* 0x0000007f58e57812 */ /* 0x004fc600078ec0ff */
[----:B------:R-:W-:-:S04]  /*01f0*/  IABS R7, R4 ;  /* 0x0000000400077213 */ /* 0x000fc80000000000 */
[----:B------:R-:W1:Y:S01]  /*0200*/  I2F.RP R0, R7 ;  /* 0x0000000700007306 */ /* 0x000e620000209400 */
[----:B0-----:R-:W-:-:S07]  /*0210*/  IABS R11, R5 ;  /* 0x00000005000b7213 */ /* 0x001fce0000000000 */
[----:B-1----:R-:W0:Y:S02]  /*0220*/  MUFU.RCP R0, R0 ;  /* 0x0000000000007308 */ /* 0x002e240000001000 */
[----:B0-----:R-:W-:Y:S01]  /*0230*/  VIADD R2, R0, 0xffffffe ;  /* 0x0ffffffe00027836 */ /* 0x001fe20000000000 */
[----:B------:R-:W-:-:S05]  /*0240*/  IABS R0, R4 ;  /* 0x0000000400007213 */ /* 0x000fca0000000000 */
[----:B------:R0:W1:Y:S01]  /*0250*/  F2I.FTZ.U32.TRUNC.NTZ R3, R2 ;  /* 0x0000000200037305 */ /* 0x000062000021f000 */
[----:B------:R-:W-:Y:S02]  /*0260*/  IMAD.MOV R0, RZ, RZ, -R0 ;  /* 0x000000ffff007224 */ /* 0x000fe400078e0a00 */
[----:B0-----:R-:W-:Y:S02]  /*0270*/  IMAD.MOV.U32 R2, RZ, RZ, RZ ;  /* 0x000000ffff027224 */ /* 0x001fe400078e00ff */
[----:B-1----:R-:W-:-:S04]  /*0280*/  IMAD.MOV R6, RZ, RZ, -R3 ;  /* 0x000000ffff067224 */ /* 0x002fc800078e0a03 */
[----:B------:R-:W-:-:S04]  /*0290*/  IMAD R9, R6, R7, RZ ;  /* 0x0000000706097224 */ /* 0x000fc800078e02ff */
[----:B------:R-:W-:-:S06]  /*02a0*/  IMAD.HI.U32 R2, R3, R9, R2 ;  /* 0x0000000903027227 */ /* 0x000fcc00078e0002 */
[----:B------:R-:W-:-:S04]  /*02b0*/  IMAD.HI.U32 R2, R2, R11, RZ ;  /* 0x0000000b02027227 */ /* 0x000fc800078e00ff */
[----:B------:R-:W-:-:S05]  /*02c0*/  IMAD R0, R2, R0, R11 ;  /* 0x0000000002007224 */ /* 0x000fca00078e020b */
[----:B------:R-:W-:-:S13]  /*02d0*/  ISETP.GT.U32.AND P1, PT, R7, R0, PT ;  /* 0x000000000700720c */ /* 0x000fda0003f24070 */
[----:B------:R-:W-:Y:S02]  /*02e0*/  @!P1 IMAD.IADD R0, R0, 0x1, -R7 ;  /* 0x0000000100009824 */ /* 0x000fe400078e0a07 */
[----:B------:R-:W-:Y:S01]  /*02f0*/  @!P1 VIADD R2, R2, 0x1 ;  /* 0x0000000102029836 */ /* 0x000fe20000000000 */
[----:B------:R-:W-:Y:S02]  /*0300*/  ISETP.NE.AND P1, PT, R4, RZ, PT ;  /* 0x000000ff0400720c */ /* 0x000fe40003f25270 */
[----:B------:R-:W-:Y:S02]  /*0310*/  ISETP.GE.U32.AND P0, PT, R0, R7, PT ;  /* 0x000000070000720c */ /* 0x000fe40003f06070 */
[----:B------:R-:W-:-:S04]  /*0320*/  LOP3.LUT R0, R5, R4, RZ, 0x3c, !PT ;  /* 0x0000000405007212 */ /* 0x000fc800078e3cff */
[----:B------:R-:W-:Y:S01]  /*0330*/  ISETP.GE.AND P2, PT, R0, RZ, PT ;  /* 0x000000ff0000720c */ /* 0x000fe20003f46270 */
[----:B------:R-:W-:-:S05]  /*0340*/  VIADD R0, R56, 0x7f ;  /* 0x0000007f38007836 */ /* 0x000fca0000000000 */
[----:B------:R-:W-:Y:S01]  /*0350*/  SHF.R.S32.HI R3, RZ, 0x1f, R0 ;  /* 0x0000001fff037819 */ /* 0x000fe20000011400 */
[----:B------:R-:W-:-:S03]  /*0360*/  @P0 VIADD R2, R2, 0x1 ;  /* 0x0000000102020836 */ /* 0x000fc60000000000 */
[----:B------:R-:W-:-:S03]  /*0370*/  LEA.HI R3, R3, R0, RZ, 0x7 ;  /* 0x0000000003037211 */ /* 0x000fc600078f38ff */
[----:B------:R-:W-:Y:S01]  /*0380*/  @!P2 IMAD.MOV R2, RZ, RZ, -R2 ;  /* 0x000000ffff02a224 */ /* 0x000fe200078e0a02 */
[----:B------:R-:W-:-:S05]  /*0390*/  @!P1 LOP3.LUT R2, RZ, R4, RZ, 0x33, !PT ;  /* 0x00000004ff029212 */ /* 0x000fca00078e33ff */
[----:B------:R-:W-:Y:S02]  /*03a0*/  IMAD.SHL.U32 R6, R2, 0x8, RZ ;  /* 0x0000000802067824 */ /* 0x000fe400078e00ff */
[----:B------:R-:W-:-:S03]  /*03b0*/  IMAD.MOV R2, RZ, RZ, -R2 ;  /* 0x000000ffff027224 */ /* 0x000fc600078e0a02 */
[----:B------:R-:W-:Y:S01]  /*03c0*/  LEA.HI.SX32 R3, R3, -R6, 0x19 ;  /* 0x8000000603037211 */ /* 0x000fe200078fcaff */
[----:B------:R-:W-:-:S03]  /*03d0*/  IMAD R4, R4, R2, R5 ;  /* 0x0000000204047224 */ /* 0x000fc600078e0205 */
[----:B------:R-:W-:Y:S02]  /*03e0*/  VIMNMX R11, R3, 0x8, PT ;  /* 0x00000008030b7848 */ /* 0x000fe40003fe0100 */
[----:B------:R-:W-:Y:S02]  /*03f0*/  IABS R9, R4 ;  /* 0x0000000400097213 */ /* 0x000fe40000000000 */
[----:B------:R-:W-:-:S04]  /*0400*/  IABS R7, R11 ;  /* 0x0000000b00077213 */ /* 0x000fc80000000000 */
[----:B------:R-:W0:Y:S08]  /*0410*/  I2F.RP R0, R7 ;  /* 0x0000000700007306 */ /* 0x000e300000209400 */
[----:B0-----:R-:W0:Y:S02]  /*0420*/  MUFU.RCP R0, R0 ;  /* 0x0000000000007308 */ /* 0x001e240000001000 */
[----:B0-----:R-:W-:-:S06]  /*0430*/  VIADD R3, R0, 0xffffffe ;  /* 0x0ffffffe00037836 */ /* 0x001fcc0000000000 */
[----:B------:R-:W0:Y:S02]  /*0440*/  F2I.FTZ.U32.TRUNC.NTZ R3, R3 ;  /* 0x0000000300037305 */ /* 0x000e24000021f000 */
[----:B0-----:R-:W-:-:S04]  /*0450*/  IMAD.MOV R8, RZ, RZ, -R3 ;  /* 0x000000ffff087224 */ /* 0x001fc800078e0a03 */
[----:B------:R-:W-:Y:S01]  /*0460*/  IMAD.MOV.U32 R2, RZ, RZ, R8 ;  /* 0x000000ffff027224 */ /* 0x000fe200078e0008 */
[----:B------:R-:W-:-:S03]  /*0470*/  IABS R8, R11 ;  /* 0x0000000b00087213 */ /* 0x000fc60000000000 */
[----:B------:R-:W-:Y:S02]  /*0480*/  IMAD R5, R2, R7, RZ ;  /* 0x0000000702057224 */ /* 0x000fe400078e02ff */
[----:B------:R-:W-:Y:S02]  /*0490*/  IMAD.MOV.U32 R2, RZ, RZ, RZ ;  /* 0x000000ffff027224 */ /* 0x000fe400078e00ff */
[----:B------:R-:W-:Y:S02]  /*04a0*/  IMAD.MOV R0, RZ, RZ, -R8 ;  /* 0x000000ffff007224 */ /* 0x000fe400078e0a08 */
[----:B------:R-:W-:Y:S01]  /*04b0*/  IMAD.HI.U32 R2, R3, R5, R2 ;  /* 0x0000000503027227 */ /* 0x000fe200078e0002 */
[----:B------:R-:W-:-:S04]  /*04c0*/  MOV R3, 0x400 ;  /* 0x0000040000037802 */ /* 0x000fc80000000f00 */
[----:B------:R-:W-:Y:S01]  /*04d0*/  R2UR UR12, R3 ;  /* 0x00000000030c72ca */ /* 0x000fe200000e0000 */
[----:B------:R-:W-:-:S04]  /*04e0*/  IMAD.HI.U32 R2, R2, R9, RZ ;  /* 0x0000000902027227 */ /* 0x000fc800078e00ff */
[----:B------:R-:W-:Y:S01]  /*04f0*/  IMAD R0, R2, R0, R9 ;  /* 0x0000000002007224 */ /* 0x000fe200078e0209 */
[----:B------:R-:W-:-:S04]  /*0500*/  CS2R R8, SRZ ;  /* 0x0000000000087805 */ /* 0x000fc8000001ff00 */
[----:B------:R-:W-:-:S03]  /*0510*/  ISETP.GT.U32.AND P1, PT, R7, R0, PT ;  /* 0x000000000700720c */ /* 0x000fc60003f24070 */
[----:B------:R-:W-:-:S10]  /*0520*/  ULEA UR12, UR4, UR12, 0x18 ;  /* 0x0000000c040c7291 */ /* 0x000fd4000f8ec03f */
[----:B------:R-:W-:Y:S02]  /*0530*/  @!P1 IMAD.IADD R0, R0, 0x1, -R7 ;  /* 0x0000000100009824 */ /* 0x000fe400078e0a07 */
[----:B------:R-:W-:Y:S01]  /*0540*/  @!P1 VIADD R2, R2, 0x1 ;  /* 0x0000000102029836 */ /* 0x000fe20000000000 */
[----:B------:R-:W-:Y:S02]  /*0550*/  ISETP.NE.AND P1, PT, R11, RZ, PT ;  /* 0x000000ff0b00720c */ /* 0x000fe40003f25270 */
[----:B------:R-:W-:Y:S02]  /*0560*/  ISETP.GE.U32.AND P0, PT, R0, R7, PT ;  /* 0x000000070000720c */ /* 0x000fe40003f06070 */
[----:B------:R-:W-:-:S04]  /*0570*/  LOP3.LUT R0, R4, R11, RZ, 0x3c, !PT ;  /* 0x0000000b04007212 */ /* 0x000fc800078e3cff */
[----:B------:R-:W-:-:S07]  /*0580*/  ISETP.GE.AND P2, PT, R0, RZ, PT ;  /* 0x000000ff0000720c */ /* 0x000fce0003f46270 */
[----:B------:R-:W-:Y:S01]  /*0590*/  @P0 VIADD R2, R2, 0x1 ;  /* 0x0000000102020836 */ /* 0x000fe20000000000 */
[----:B------:R-:W-:-:S05]  /*05a0*/  ISETP.GE.AND P0, PT, R12, 0x40, PT ;  /* 0x000000400c00780c */ /* 0x000fca0003f06270 */
[----:B------:R-:W-:Y:S01]  /*05b0*/  @!P2 IMAD.MOV R2, RZ, RZ, -R2 ;  /* 0x000000ffff02a224 */ /* 0x000fe200078e0a02 */
[----:B------:R-:W-:-:S05]  /*05c0*/  @!P1 LOP3.LUT R2, RZ, R11, RZ, 0x33, !PT ;  /* 0x0000000bff029212 */ /* 0x000fca00078e33ff */
[----:B------:R-:W-:Y:S02]  /*05d0*/  IMAD.MOV R0, RZ, RZ, -R2 ;  /* 0x000000ffff007224 */ /* 0x000fe400078e0a02 */
[----:B------:R-:W-:Y:S02]  /*05e0*/  IMAD.SHL.U32 R3, R2, 0x80, RZ ;  /* 0x0000008002037824 */ /* 0x000fe400078e00ff */
[----:B------:R-:W-:Y:S01]  /*05f0*/  IMAD R0, R11, R0, R4 ;  /* 0x000000000b007224 */ /* 0x000fe200078e0204 */
[----:B------:R-:W-:Y:S02]  /*0600*/  CS2R R10, SRZ ;  /* 0x00000000000a7805 */ /* 0x000fe4000001ff00 */
[----:B------:R-:W-:Y:S01]  /*0610*/  CS2R R4, SRZ ;  /* 0x0000000000047805 */ /* 0x000fe2000001ff00 */
[----:B------:R-:W-:Y:S01]  /*0620*/  IMAD.IADD R0, R6, 0x1, R0 ;  /* 0x0000000106007824 */ /* 0x000fe200078e0200 */
[----:B------:R-:W-:-:S03]  /*0630*/  CS2R R6, SRZ ;  /* 0x0000000000067805 */ /* 0x000fc6000001ff00 */
[----:B------:R-:W-:Y:S02]  /*0640*/  IMAD R229, R0, 0x80, R229 ;  /* 0x0000008000e57824 */ /* 0x000fe400078e02e5 */
[----:B------:R-:W-:-:S05]  /*0650*/  IMAD.SHL.U32 R0, R13, 0x40, RZ ;  /* 0x000000400d007824 */ /* 0x000fca00078e00ff */
[----:B------:R-:W-:Y:S01]  /*0660*/  LOP3.LUT R0, R0, 0x40, RZ, 0xc0, !PT ;  /* 0x0000004000007812 */ /* 0x000fe200078ec0ff */
[----:B------:R-:W-:Y:S06]  /*0670*/  @!P0 BRA `(.L_x_0) ;  /* 0x0000005400408947 */ /* 0x000fec0003800000 */
[----:B------:R-:W-:Y:S01]  /*0680*/  IABS R14, R56 ;  /* 0x00000038000e7213 */ /* 0x000fe20000000000 */
[----:B------:R-:W-:Y:S01]  /*0690*/  ULDC UR4, c[0x0][0x234] ;  /* 0x00008d0000047ab9 */ /* 0x000fe20000000800 */
[----:B------:R-:W-:Y:S01]  /*06a0*/  IABS R4, R57 ;  /* 0x0000003900047213 */ /* 0x000fe20000000000 */
[----:B------:R-:W-:Y:S01]  /*06b0*/  ULDC.64 UR16, c[0x0][0x210] ;  /* 0x0000840000107ab9 */ /* 0x000fe20000000a00 */
[----:B------:R-:W0:Y:S01]  /*06c0*/  I2F.RP R2, R14 ;  /* 0x0000000e00027306 */ /* 0x000e220000209400 */
[----:B------:R-:W-:Y:S01]  /*06d0*/  IABS R10, R229 ;  /* 0x000000e5000a7213 */ /* 0x000fe20000000000 */
[----:B------:R-:W1:Y:S01]  /*06e0*/  LDC R231, c[0x0][0x238] ;  /* 0x00008e00ffe77b82 */ /* 0x000e620000000800 */
[----:B------:R-:W-:Y:S02]  /*06f0*/  ISETP.GE.AND P2, PT, R229, RZ, PT ;  /* 0x000000ffe500720c */ /* 0x000fe40003f46270 */
[----:B------:R-:W-:Y:S02]  /*0700*/  CS2R R72, SRZ ;  /* 0x0000000000487805 */ /* 0x000fe4000001ff00 */
[----:B------:R-:W-:-:S02]  /*0710*/  ISETP.NE.AND P6, PT, R56, RZ, PT ;  /* 0x000000ff3800720c */ /* 0x000fc40003fc5270 */
[----:B------:R-:W-:Y:S02]  /*0720*/  CS2R R74, SRZ ;  /* 0x00000000004a7805 */ /* 0x000fe4000001ff00 */
[----:B------:R-:W-:Y:S01]  /*0730*/  CS2R R76, SRZ ;  /* 0x00000000004c7805 */ /* 0x000fe2000001ff00 */
[----:B------:R-:W2:Y:S01]  /*0740*/  I2F.RP R5, R4 ;  /* 0x0000000400057306 */ /* 0x000ea20000209400 */
[----:B------:R-:W-:Y:S02]  /*0750*/  CS2R R78, SRZ ;  /* 0x00000000004e7805 */ /* 0x000fe4000001ff00 */
[----:B------:R-:W-:Y:S02]  /*0760*/  CS2R R80, SRZ ;  /* 0x0000000000507805 */ /* 0x000fe4000001ff00 */
[----:B------:R-:W-:Y:S02]  /*0770*/  CS2R R82, SRZ ;  /* 0x0000000000527805 */ /* 0x000fe4000001ff00 */
[----:B------:R-:W-:-:S02]  /*0780*/  CS2R R84, SRZ ;  /* 0x0000000000547805 */ /* 0x000fc4000001ff00 */
[----:B------:R-:W-:Y:S01]  /*0790*/  CS2R R86, SRZ ;  /* 0x0000000000567805 */ /* 0x000fe2000001ff00 */
[----:B------:R-:W-:Y:S01]  /*07a0*/  UMOV UR7, 0x40000040 ;  /* 0x4000004000077882 */ /* 0x000fe20000000000 */
[----:B0-----:R-:W0:Y:S08]  /*07b0*/  MUFU.RCP R2, R2 ;  /* 0x0000000200027308 */ /* 0x001e300000001000 */
[----:B--2---:R-:W2:Y:S01]  /*07c0*/  MUFU.RCP R5, R5 ;  /* 0x0000000500057308 */ /* 0x004ea20000001000 */
[----:B-1----:R-:W-:-:S02]  /*07d0*/  IMAD.SHL.U32 R230, R231, 0x40, RZ ;  /* 0x00000040e7e67824 */ /* 0x002fc400078e00ff */
[C---:B------:R-:W-:Y:S02]  /*07e0*/  IMAD R252, R231.reuse, 0x17, RZ ;  /* 0x00000017e7fc7824 */ /* 0x040fe400078e02ff */
[C---:B------:R-:W-:Y:S02]  /*07f0*/  IMAD R251, R231.reuse, 0x16, RZ ;  /* 0x00000016e7fb7824 */ /* 0x040fe400078e02ff */
[C---:B------:R-:W-:Y:S02]  /*0800*/  IMAD R250, R231.reuse, 0x15, RZ ;  /* 0x00000015e7fa7824 */ /* 0x040fe400078e02ff */
[----:B0-----:R-:W-:Y:S01]  /*0810*/  VIADD R6, R2, 0xffffffe ;  /* 0x0ffffffe02067836 */ /* 0x001fe20000000000 */
[----:B------:R-:W-:Y:S01]  /*0820*/  SHF.R.U32.HI R2, RZ, 0x6, R88 ;  /* 0x00000006ff027819 */ /* 0x000fe20000011658 */
[C---:B------:R-:W-:Y:S02]  /*0830*/  IMAD R249, R231.reuse, 0x14, RZ ;  /* 0x00000014e7f97824 */ /* 0x040fe400078e02ff */
[----:B------:R0:W1:Y:S01]  /*0840*/  F2I.FTZ.U32.TRUNC.NTZ R7, R6 ;  /* 0x0000000600077305 */ /* 0x000062000021f000 */
[----:B------:R-:W-:Y:S01]  /*0850*/  SGXT.U32 R2, R2, 0x1 ;  /* 0x000000010202781a */ /* 0x000fe20000000000 */
[----:B------:R-:W-:-:S02]  /*0860*/  IMAD R248, R231, 0x13, RZ ;  /* 0x00000013e7f87824 */ /* 0x000fc400078e02ff */
[----:B--2---:R-:W-:Y:S01]  /*0870*/  VIADD R8, R5, 0xffffffe ;  /* 0x0ffffffe05087836 */ /* 0x004fe20000000000 */
[----:B------:R-:W-:Y:S01]  /*0880*/  LOP3.LUT R24, R3, R2, R0, 0xfe, !PT ;  /* 0x0000000203187212 */ /* 0x000fe200078efe00 */
[----:B------:R-:W-:Y:S01]  /*0890*/  IMAD.SHL.U32 R0, R88, 0x2, RZ ;  /* 0x0000000258007824 */ /* 0x000fe200078e00ff */
[----:B------:R-:W-:Y:S01]  /*08a0*/  SHF.R.S32.HI R2, RZ, 0x6, R88 ;  /* 0x00000006ff027819 */ /* 0x000fe20000011458 */
[----:B------:R2:W3:Y:S01]  /*08b0*/  F2I.FTZ.U32.TRUNC.NTZ R9, R8 ;  /* 0x0000000800097305 */ /* 0x0004e2000021f000 */
[----:B0-----:R-:W-:Y:S01]  /*08c0*/  IMAD.MOV.U32 R6, RZ, RZ, RZ ;  /* 0x000000ffff067224 */ /* 0x001fe200078e00ff */
[C---:B------:R-:W-:Y:S01]  /*08d0*/  LOP3.LUT R16, R24.reuse, 0x3e, RZ, 0xfc, !PT ;  /* 0x0000003e18107812 */ /* 0x040fe200078efcff */
[C---:B------:R-:W-:Y:S01]  /*08e0*/  IMAD R247, R231.reuse, 0x12, RZ ;  /* 0x00000012e7f77824 */ /* 0x040fe200078e02ff */
[----:B------:R-:W-:Y:S01]  /*08f0*/  LOP3.LUT R17, R24, 0x3c, RZ, 0xfc, !PT ;  /* 0x0000003c18117812 */ /* 0x000fe200078efcff */
[----:B------:R-:W-:Y:S01]  /*0900*/  IMAD R246, R231, 0x11, RZ ;  /* 0x00000011e7f67824 */ /* 0x000fe200078e02ff */
[----:B------:R-:W-:Y:S01]  /*0910*/  IABS R13, R16 ;  /* 0x00000010000d7213 */ /* 0x000fe20000000000 */
[--C-:B-1----:R-:W-:Y:S01]  /*0920*/  IMAD.MOV R11, RZ, RZ, -R7.reuse ;  /* 0x000000ffff0b7224 */ /* 0x102fe200078e0a07 */
[----:B------:R-:W-:Y:S01]  /*0930*/  IABS R15, R17 ;  /* 0x00000011000f7213 */ /* 0x000fe20000000000 */
[----:B--2---:R-:W-:Y:S01]  /*0940*/  IMAD.MOV.U32 R8, RZ, RZ, RZ ;  /* 0x000000ffff087224 */ /* 0x004fe200078e00ff */
[----:B------:R-:W-:Y:S01]  /*0950*/  ISETP.GE.AND P5, PT, R16, RZ, PT ;  /* 0x000000ff1000720c */ /* 0x000fe20003fa6270 */
[----:B------:R-:W-:Y:S01]  /*0960*/  IMAD R11, R11, R14, RZ ;  /* 0x0000000e0b0b7224 */ /* 0x000fe200078e02ff */
[C---:B------:R-:W-:Y:S01]  /*0970*/  LOP3.LUT R16, R24.reuse, 0x38, RZ, 0xfc, !PT ;  /* 0x0000003818107812 */ /* 0x040fe200078efcff */
[----:B------:R-:W-:Y:S01]  /*0980*/  IMAD.SHL.U32 R245, R231, 0x10, RZ ;  /* 0x00000010e7f57824 */ /* 0x000fe200078e00ff */
[----:B------:R-:W-:Y:S01]  /*0990*/  LOP3.LUT R18, R24, 0x36, RZ, 0xfc, !PT ;  /* 0x0000003618127812 */ /* 0x000fe200078efcff */
[----:B------:R-:W-:Y:S01]  /*09a0*/  IMAD.HI.U32 R7, R7, R11, R6 ;  /* 0x0000000b07077227 */ /* 0x000fe200078e0006 */
[----:B------:R-:W-:-:S02]  /*09b0*/  LOP3.LUT R11, R88, 0x40, RZ, 0xc0, !PT ;  /* 0x00000040580b7812 */ /* 0x000fc400078ec0ff */
[----:B------:R-:W-:Y:S01]  /*09c0*/  ISETP.GE.AND P4, PT, R17, RZ, PT ;  /* 0x000000ff1100720c */ /* 0x000fe20003f86270 */
[----:B---3--:R-:W-:Y:S01]  /*09d0*/  IMAD.MOV R6, RZ, RZ, -R9 ;  /* 0x000000ffff067224 */ /* 0x008fe200078e0a09 */
[----:B------:R-:W-:Y:S01]  /*09e0*/  IABS R17, R18 ;  /* 0x0000001200117213 */ /* 0x000fe20000000000 */
[----:B------:R-:W-:Y:S01]  /*09f0*/  IMAD.HI.U32 R7, R7, R10, RZ ;  /* 0x0000000a07077227 */ /* 0x000fe200078e00ff */
[C---:B------:R-:W-:Y:S02]  /*0a00*/  LOP3.LUT R26, R24.reuse, 0x20, RZ, 0xfc, !PT ;  /* 0x00000020181a7812 */ /* 0x040fe400078efcff */
[C---:B------:R-:W-:Y:S01]  /*0a10*/  LOP3.LUT R28, R24.reuse, 0xe, RZ, 0xfc, !PT ;  /* 0x0000000e181c7812 */ /* 0x040fe200078efcff */
[----:B------:R-:W-:Y:S01]  /*0a20*/  IMAD.MOV R7, RZ, RZ, -R7 ;  /* 0x000000ffff077224 */ /* 0x000fe200078e0a07 */
[----:B------:R-:W-:Y:S01]  /*0a30*/  IABS R37, R26 ;  /* 0x0000001a00257213 */ /* 0x000fe20000000000 */
[C---:B------:R-:W-:Y:S01]  /*0a40*/  IMAD R244, R231.reuse, 0xf, RZ ;  /* 0x0000000fe7f47824 */ /* 0x040fe200078e02ff */
[----:B------:R-:W-:Y:S01]  /*0a50*/  LOP3.LUT R32, R24, 0xa, RZ, 0xfc, !PT ;  /* 0x0000000a18207812 */ /* 0x000fe200078efcff */
[----:B------:R-:W-:Y:S01]  /*0a60*/  IMAD R5, R14, R7, R10 ;  /* 0x000000070e057224 */ /* 0x000fe200078e020a */
[----:B------:R-:W-:Y:S01]  /*0a70*/  LOP3.LUT R10, R0, 0x7e, RZ, 0xc0, !PT ;  /* 0x0000007e000a7812 */ /* 0x000fe200078ec0ff */
[----:B------:R-:W-:Y:S01]  /*0a80*/  IMAD.MOV.U32 R7, RZ, RZ, R6 ;  /* 0x000000ffff077224 */ /* 0x000fe200078e0006 */
[----:B------:R-:W-:Y:S01]  /*0a90*/  IABS R55, R28 ;  /* 0x0000001c00377213 */ /* 0x000fe20000000000 */
[----:B------:R-:W-:Y:S01]  /*0aa0*/  IMAD R243, R231, 0xe, RZ ;  /* 0x0000000ee7f37824 */ /* 0x000fe200078e02ff */
[----:B------:R-:W-:Y:S01]  /*0ab0*/  ISETP.GT.U32.AND P0, PT, R14, R5, PT ;  /* 0x000000050e00720c */ /* 0x000fe20003f04070 */
[----:B------:R-:W-:Y:S01]  /*0ac0*/  IMAD R7, R7, R4, RZ ;  /* 0x0000000407077224 */ /* 0x000fe200078e02ff */
[----:B------:R-:W-:Y:S01]  /*0ad0*/  LOP3.LUT R30, R24, 0xc, RZ, 0xfc, !PT ;  /* 0x0000000c181e7812 */ /* 0x000fe200078efcff */
[----:B------:R-:W-:Y:S01]  /*0ae0*/  IMAD R242, R231, 0xd, RZ ;  /* 0x0000000de7f27824 */ /* 0x000fe200078e02ff */
[----:B------:R-:W-:Y:S01]  /*0af0*/  IABS R61, R32 ;  /* 0x00000020003d7213 */ /* 0x000fe20000000000 */
[----:B------:R-:W-:Y:S01]  /*0b00*/  IMAD.HI.U32 R8, R9, R7, R8 ;  /* 0x0000000709087227 */ /* 0x000fe200078e0008 */
[----:B------:R-:W-:-:S02]  /*0b10*/  SHF.R.S32.HI R7, RZ, 0x1f, R12 ;  /* 0x0000001fff077819 */ /* 0x000fc4000001140c */
[----:B------:R-:W-:Y:S01]  /*0b20*/  IABS R59, R30 ;  /* 0x0000001e003b7213 */ /* 0x000fe20000000000 */
[----:B------:R-:W-:Y:S01]  /*0b30*/  IMAD R241, R231, 0xc, RZ ;  /* 0x0000000ce7f17824 */ /* 0x000fe200078e02ff */
[----:B------:R-:W-:Y:S01]  /*0b40*/  LEA.HI R6, R7, R12, RZ, 0x6 ;  /* 0x0000000c07067211 */ /* 0x000fe200078f30ff */
[----:B------:R-:W-:Y:S01]  /*0b50*/  IMAD.HI.U32 R0, R8, R13, RZ ;  /* 0x0000000d08007227 */ /* 0x000fe200078e00ff */
[----:B------:R-:W-:Y:S02]  /*0b60*/  SGXT R7, R2, 0x1 ;  /* 0x000000010207781a */ /* 0x000fe40000000200 */
[----:B------:R-:W-:Y:S01]  /*0b70*/  IABS R71, R24 ;  /* 0x0000001800477213 */ /* 0x000fe20000000000 */
[----:B------:R-:W-:Y:S01]  /*0b80*/  @!P0 IMAD.IADD R5, R5, 0x1, -R14 ;  /* 0x0000000105058824 */ /* 0x000fe200078e0a0e */
[----:B------:R-:W-:Y:S01]  /*0b90*/  LOP3.LUT R34, R24, 0x2, RZ, 0xfc, !PT ;  /* 0x0000000218227812 */ /* 0x000fe200078efcff */
[----:B------:R-:W-:Y:S01]  /*0ba0*/  IMAD R2, R11, 0x80, R10 ;  /* 0x000000800b027824 */ /* 0x000fe200078e020a */
[----:B------:R-:W-:Y:S01]  /*0bb0*/  SHF.R.S32.HI R6, RZ, 0x6, R6 ;  /* 0x00000006ff067819 */ /* 0x000fe20000011406 */
[----:B------:R-:W-:Y:S01]  /*0bc0*/  IMAD.MOV R11, RZ, RZ, -R0 ;  /* 0x000000ffff0b7224 */ /* 0x000fe200078e0a00 */
[----:B------:R-:W-:Y:S01]  /*0bd0*/  ISETP.GT.U32.AND P0, PT, R14, R5, PT ;  /* 0x000000050e00720c */ /* 0x000fe20003f04070 */
[----:B------:R-:W-:Y:S01]  /*0be0*/  IMAD.HI.U32 R9, R8, R15, RZ ;  /* 0x0000000f08097227 */ /* 0x000fe200078e00ff */
[----:B------:R-:W-:-:S02]  /*0bf0*/  LOP3.LUT R0, R10, 0x90, R7, 0x78, !PT ;  /* 0x000000900a007812 */ /* 0x000fc400078e7807 */
[----:B------:R-:W-:Y:S01]  /*0c00*/  LOP3.LUT R10, R24, 0x3a, RZ, 0xfc, !PT ;  /* 0x0000003a180a7812 */ /* 0x000fe200078efcff */
[----:B------:R-:W-:Y:S01]  /*0c10*/  IMAD R7, R4, R11, R13 ;  /* 0x0000000b04077224 */ /* 0x000fe200078e020d */
[----:B------:R-:W-:Y:S01]  /*0c20*/  IABS R69, R34 ;  /* 0x0000002200457213 */ /* 0x000fe20000000000 */
[----:B------:R-:W-:Y:S01]  /*0c30*/  IMAD.MOV R9, RZ, RZ, -R9 ;  /* 0x000000ffff097224 */ /* 0x000fe200078e0a09 */
[----:B------:R-:W-:Y:S01]  /*0c40*/  IABS R13, R10 ;  /* 0x0000000a000d7213 */ /* 0x000fe20000000000 */
[----:B------:R-:W-:Y:S01]  /*0c50*/  IMAD.U32 R11, RZ, RZ, UR12 ;  /* 0x0000000cff0b7e24 */ /* 0x000fe2000f8e00ff */
[----:B------:R-:W-:Y:S01]  /*0c60*/  ISETP.GE.AND P3, PT, R10, RZ, PT ;  /* 0x000000ff0a00720c */ /* 0x000fe20003f66270 */
[C---:B------:R-:W-:Y:S01]  /*0c70*/  IMAD R9, R4.reuse, R9, R15 ;  /* 0x0000000904097224 */ /* 0x040fe200078e020f */
[----:B------:R-:W-:Y:S01]  /*0c80*/  IABS R15, R16 ;  /* 0x00000010000f7213 */ /* 0x000fe20000000000 */
[----:B------:R-:W-:Y:S01]  /*0c90*/  @!P0 IMAD.IADD R5, R5, 0x1, -R14 ;  /* 0x0000000105058824 */ /* 0x000fe200078e0a0e */
[----:B------:R-:W-:Y:S01]  /*0ca0*/  ISETP.GT.U32.AND P0, PT, R4, R7, PT ;  /* 0x000000070400720c */ /* 0x000fe20003f04070 */
[----:B------:R-:W-:Y:S01]  /*0cb0*/  VIADD R11, R11, 0x4000 ;  /* 0x000040000b0b7836 */ /* 0x000fe20000000000 */
[----:B------:R-:W-:Y:S01]  /*0cc0*/  LOP3.LUT R228, R2, 0x10, RZ, 0x3c, !PT ;  /* 0x0000001002e47812 */ /* 0x000fe200078e3cff */
[----:B------:R-:W-:Y:S01]  /*0cd0*/  IMAD.HI.U32 R10, R8, R13, RZ ;  /* 0x0000000d080a7227 */ /* 0x000fe200078e00ff */
[----:B------:R-:W-:-:S02]  /*0ce0*/  LOP3.LUT R226, R2, 0x20, RZ, 0x3c, !PT ;  /* 0x0000002002e27812 */ /* 0x000fc400078e3cff */
[----:B------:R-:W-:Y:S01]  /*0cf0*/  SHF.R.U32.HI R11, RZ, 0x4, R11 ;  /* 0x00000004ff0b7819 */ /* 0x000fe2000001160b */
[----:B------:R-:W-:Y:S01]  /*0d00*/  IMAD.MOV R12, RZ, RZ, -R10 ;  /* 0x000000ffff0c7224 */ /* 0x000fe200078e0a0a */
[----:B------:R-:W-:Y:S01]  /*0d10*/  LOP3.LUT R225, R2, 0x30, RZ, 0x3c, !PT ;  /* 0x0000003002e17812 */ /* 0x000fe200078e3cff */
[----:B------:R-:W-:Y:S01]  /*0d20*/  IMAD.HI.U32 R10, R8, R15, RZ ;  /* 0x0000000f080a7227 */ /* 0x000fe200078e00ff */
[----:B------:R-:W-:Y:S02]  /*0d30*/  SGXT.U32 R11, R11, 0xe ;  /* 0x0000000e0b0b781a */ /* 0x000fe40000000000 */
[----:B------:R-:W-:Y:S01]  /*0d40*/  LOP3.LUT R224, R2, 0x40, RZ, 0x3c, !PT ;  /* 0x0000004002e07812 */ /* 0x000fe200078e3cff */
[----:B------:R-:W-:Y:S01]  /*0d50*/  @!P0 IMAD.IADD R7, R7, 0x1, -R4 ;  /* 0x0000000107078824 */ /* 0x000fe200078e0a04 */
[C---:B------:R-:W-:Y:S01]  /*0d60*/  ISETP.GT.U32.AND P0, PT, R4.reuse, R9, PT ;  /* 0x000000090400720c */ /* 0x040fe20003f04070 */
[----:B------:R-:W-:Y:S01]  /*0d70*/  IMAD.MOV.U32 R14, RZ, RZ, RZ ;  /* 0x000000ffff0e7224 */ /* 0x000fe200078e00ff */
[C---:B------:R-:W-:Y:S01]  /*0d80*/  R2UR UR6, R11.reuse ;  /* 0x000000000b0672ca */ /* 0x040fe200000e0000 */
[----:B------:R-:W-:Y:S01]  /*0d90*/  @!P2 IMAD.MOV R5, RZ, RZ, -R5 ;  /* 0x000000ffff05a224 */ /* 0x000fe200078e0a05 */
[C---:B------:R-:W-:Y:S01]  /*0da0*/  ISETP.GT.U32.AND P1, PT, R4.reuse, R7, PT ;  /* 0x000000070400720c */ /* 0x040fe20003f24070 */
[----:B------:R-:W-:Y:S01]  /*0db0*/  IMAD.MOV R10, RZ, RZ, -R10 ;  /* 0x000000ffff0a7224 */ /* 0x000fe200078e0a0a */
[----:B------:R-:W-:Y:S01]  /*0dc0*/  IADD3 R20, P2, R11, 0x2, RZ ;  /* 0x000000020b147810 */ /* 0x000fe20007f5e0ff */
[C---:B------:R-:W-:Y:S01]  /*0dd0*/  IMAD R11, R4.reuse, R12, R13 ;  /* 0x0000000c040b7224 */ /* 0x040fe200078e020d */
[----:B------:R-:W-:Y:S01]  /*0de0*/  @!P6 LOP3.LUT R5, RZ, R56, RZ, 0x33, !PT ;  /* 0x00000038ff05e212 */ /* 0x000fe200078e33ff */
[----:B------:R-:W-:Y:S01]  /*0df0*/  IMAD R13, R4, R10, R15 ;  /* 0x0000000a040d7224 */ /* 0x000fe200078e020f */
[----:B------:R-:W-:Y:S01]  /*0e00*/  IADD3.X R22, R14, 0x40000040, RZ, P2, !PT ;  /* 0x400000400e167810 */ /* 0x000fe200017fe4ff */
[----:B------:R-:W-:Y:S01]  /*0e10*/  IMAD.HI.U32 R10, R8, R17, RZ ;  /* 0x00000011080a7227 */ /* 0x000fe200078e00ff */
[----:B------:R-:W-:-:S02]  /*0e20*/  ISETP.GT.U32.AND P6, PT, R4, R11, PT ;  /* 0x0000000b0400720c */ /* 0x000fc40003fc4070 */
[C---:B------:R-:W-:Y:S01]  /*0e30*/  LOP3.LUT R12, R24.reuse, 0x34, RZ, 0xfc, !PT ;  /* 0x00000034180c7812 */ /* 0x040fe200078efcff */
[--C-:B------:R-:W-:Y:S01]  /*0e40*/  @!P0 IMAD.IADD R9, R9, 0x1, -R4.reuse ;  /* 0x0000000109098824 */ /* 0x100fe200078e0a04 */
[----:B------:R-:W-:Y:S01]  /*0e50*/  LOP3.LUT R14, R24, 0x32, RZ, 0xfc, !PT ;  /* 0x00000032180e7812 */ /* 0x000fe200078efcff */
[----:B------:R-:W-:Y:S01]  /*0e60*/  @!P1 IMAD.IADD R7, R7, 0x1, -R4 ;  /* 0x0000000107079824 */ /* 0x000fe200078e0a04 */
[----:B------:R-:W-:Y:S01]  /*0e70*/  IABS R19, R12 ;  /* 0x0000000c00137213 */ /* 0x000fe20000000000 */
[----:B------:R-:W-:Y:S01]  /*0e80*/  IMAD.MOV R10, RZ, RZ, -R10 ;  /* 0x000000ffff0a7224 */ /* 0x000fe200078e0a0a */
[C---:B------:R-:W-:Y:S01]  /*0e90*/  ISETP.GT.U32.AND P2, PT, R4.reuse, R9, PT ;  /* 0x000000090400720c */ /* 0x040fe20003f44070 */
[----:B------:R-:W-:Y:S01]  /*0ea0*/  @!P5 IMAD.MOV R7, RZ, RZ, -R7 ;  /* 0x000000ffff07d224 */ /* 0x000fe200078e0a07 */
[C---:B------:R-:W-:Y:S01]  /*0eb0*/  ISETP.GT.U32.AND P5, PT, R4.reuse, R13, PT ;  /* 0x0000000d0400720c */ /* 0x040fe20003fa4070 */
[----:B------:R-:W-:Y:S01]  /*0ec0*/  IMAD R15, R4, R10, R17 ;  /* 0x0000000a040f7224 */ /* 0x000fe200078e0211 */
[----:B------:R-:W-:Y:S01]  /*0ed0*/  IABS R21, R14 ;  /* 0x0000000e00157213 */ /* 0x000fe20000000000 */
[----:B------:R-:W-:Y:S01]  /*0ee0*/  IMAD.HI.U32 R10, R8, R19, RZ ;  /* 0x00000013080a7227 */ /* 0x000fe200078e00ff */
[----:B------:R-:W-:-:S02]  /*0ef0*/  ISETP.GE.AND P0, PT, R16, RZ, PT ;  /* 0x000000ff1000720c */ /* 0x000fc40003f06270 */
[----:B------:R-:W-:Y:S01]  /*0f00*/  LOP3.LUT R16, R24, 0x30, RZ, 0xfc, !PT ;  /* 0x0000003018107812 */ /* 0x000fe200078efcff */
[----:B------:R-:W-:Y:S01]  /*0f10*/  @!P6 IMAD.IADD R11, R11, 0x1, -R4 ;  /* 0x000000010b0be824 */ /* 0x000fe200078e0a04 */
[----:B------:R-:W-:Y:S01]  /*0f20*/  ISETP.GE.AND P1, PT, R18, RZ, PT ;  /* 0x000000ff1200720c */ /* 0x000fe20003f26270 */
[----:B------:R-:W-:Y:S01]  /*0f30*/  IMAD.MOV R10, RZ, RZ, -R10 ;  /* 0x000000ffff0a7224 */ /* 0x000fe200078e0a0a */
[----:B------:R-:W-:Y:S01]  /*0f40*/  IABS R23, R16 ;  /* 0x0000001000177213 */ /* 0x000fe20000000000 */
[--C-:B------:R-:W-:Y:S01]  /*0f50*/  @!P2 IMAD.IADD R9, R9, 0x1, -R4.reuse ;  /* 0x000000010909a824 */ /* 0x100fe200078e0a04 */
[----:B------:R-:W-:Y:S01]  /*0f60*/  ISETP.GE.AND P2, PT, R12, RZ, PT ;  /* 0x000000ff0c00720c */ /* 0x000fe20003f46270 */
[----:B------:R-:W-:Y:S01]  /*0f70*/  @!P5 IMAD.IADD R13, R13, 0x1, -R4 ;  /* 0x000000010d0dd824 */ /* 0x000fe200078e0a04 */
[C---:B------:R-:W-:Y:S01]  /*0f80*/  ISETP.GT.U32.AND P6, PT, R4.reuse, R11, PT ;  /* 0x0000000b0400720c */ /* 0x040fe20003fc4070 */
[----:B------:R-:W-:Y:S01]  /*0f90*/  @!P4 IMAD.MOV R9, RZ, RZ, -R9 ;  /* 0x000000ffff09c224 */ /* 0x000fe200078e0a09 */
[----:B------:R-:W-:Y:S01]  /*0fa0*/  ISETP.GT.U32.AND P4, PT, R4, R15, PT ;  /* 0x0000000f0400720c */ /* 0x000fe20003f84070 */
[----:B------:R-:W-:Y:S01]  /*0fb0*/  IMAD.HI.U32 R12, R8, R21, RZ ;  /* 0x00000015080c7227 */ /* 0x000fe200078e00ff */
[----:B------:R-:W-:-:S02]  /*0fc0*/  ISETP.GT.U32.AND P5, PT, R4, R13, PT ;  /* 0x0000000d0400720c */ /* 0x000fc40003fa4070 */
[----:B------:R-:W-:Y:S01]  /*0fd0*/  LOP3.LUT R18, R24, 0x2a, RZ, 0xfc, !PT ;  /* 0x0000002a18127812 */ /* 0x000fe200078efcff */
[----:B------:R-:W-:Y:S01]  /*0fe0*/  IMAD.MOV R12, RZ, RZ, -R12 ;  /* 0x000000ffff0c7224 */ /* 0x000fe200078e0a0c */
[----:B------:R-:W-:Y:S01]  /*0ff0*/  R2UR UR10, R20 ;  /* 0x00000000140a72ca */ /* 0x000fe200000e0000 */
[C---:B------:R-:W-:Y:S01]  /*1000*/  IMAD R17, R4.reuse, R10, R19 ;  /* 0x0000000a04117224 */ /* 0x040fe200078e0213 */
[----:B------:R-:W-:Y:S01]  /*1010*/  IABS R27, R18 ;  /* 0x00000012001b7213 */ /* 0x000fe20000000000 */
[----:B------:R-:W-:Y:S01]  /*1020*/  IMAD R19, R4, R12, R21 ;  /* 0x0000000c04137224 */ /* 0x000fe200078e0215 */
[----:B------:R-:W-:Y:S01]  /*1030*/  R2UR UR11, R22 ;  /* 0x00000000160b72ca */ /* 0x000fe200000e0000 */
[----:B------:R-:W-:Y:S01]  /*1040*/  IMAD.HI.U32 R10, R8, R23, RZ ;  /* 0x00000017080a7227 */ /* 0x000fe200078e00ff */
[C---:B------:R-:W-:Y:S02]  /*1050*/  LOP3.LUT R223, R2.reuse, 0x50, RZ, 0x3c, !PT ;  /* 0x0000005002df7812 */ /* 0x040fe400078e3cff */
[C---:B------:R-:W-:Y:S01]  /*1060*/  LOP3.LUT R221, R2.reuse, 0x60, RZ, 0x3c, !PT ;  /* 0x0000006002dd7812 */ /* 0x040fe200078e3cff */
[--C-:B------:R-:W-:Y:S01]  /*1070*/  @!P4 IMAD.IADD R15, R15, 0x1, -R4.reuse ;  /* 0x000000010f0fc824 */ /* 0x100fe200078e0a04 */
[----:B------:R-:W-:Y:S01]  /*1080*/  LOP3.LUT R220, R2, 0x70, RZ, 0x3c, !PT ;  /* 0x0000007002dc7812 */ /* 0x000fe200078e3cff */
[----:B------:R-:W-:Y:S01]  /*1090*/  @!P5 IMAD.IADD R13, R13, 0x1, -R4 ;  /* 0x000000010d0dd824 */ /* 0x000fe200078e0a04 */
[C---:B------:R-:W-:Y:S01]  /*10a0*/  ISETP.GT.U32.AND P5, PT, R4.reuse, R17, PT ;  /* 0x000000110400720c */ /* 0x040fe20003fa4070 */
[----:B------:R-:W-:Y:S01]  /*10b0*/  IMAD.MOV R10, RZ, RZ, -R10 ;  /* 0x000000ffff0a7224 */ /* 0x000fe200078e0a0a */
[C---:B------:R-:W-:Y:S01]  /*10c0*/  ISETP.GT.U32.AND P4, PT, R4.reuse, R15, PT ;  /* 0x0000000f0400720c */ /* 0x040fe20003f84070 */
[----:B------:R-:W-:Y:S01]  /*10d0*/  @!P0 IMAD.MOV R13, RZ, RZ, -R13 ;  /* 0x000000ffff0d8224 */ /* 0x000fe200078e0a0d */
[C---:B------:R-:W-:Y:S01]  /*10e0*/  ISETP.GT.U32.AND P0, PT, R4.reuse, R19, PT ;  /* 0x000000130400720c */ /* 0x040fe20003f04070 */
[----:B------:R-:W-:Y:S01]  /*10f0*/  IMAD R21, R4, R10, R23 ;  /* 0x0000000a04157224 */ /* 0x000fe200078e0217 */
[----:B------:R-:W-:Y:S01]  /*1100*/  LOP3.LUT R219, R0, 0x20, RZ, 0x3c, !PT ;  /* 0x0000002000db7812 */ /* 0x000fe200078e3cff */
[--C-:B------:R-:W-:Y:S01]  /*1110*/  @!P6 IMAD.IADD R11, R11, 0x1, -R4.reuse ;  /* 0x000000010b0be824 */ /* 0x100fe200078e0a04 */
[----:B------:R-:W-:Y:S01]  /*1120*/  ISETP.GE.AND P6, PT, R14, RZ, PT ;  /* 0x000000ff0e00720c */ /* 0x000fe20003fc6270 */
[----:B------:R-:W-:Y:S01]  /*1130*/  IMAD R5, R5, UR4, RZ ;  /* 0x0000000405057c24 */ /* 0x000fe2000f8e02ff */
[----:B------:R-:W-:Y:S01]  /*1140*/  LOP3.LUT R14, R24, 0x2e, RZ, 0xfc, !PT ;  /* 0x0000002e180e7812 */ /* 0x000fe200078efcff */
[----:B------:R-:W-:Y:S01]  /*1150*/  @!P3 IMAD.MOV R11, RZ, RZ, -R11 ;  /* 0x000000ffff0bb224 */ /* 0x000fe200078e0a0b */
[----:B------:R-:W-:Y:S01]  /*1160*/  ISETP.GE.AND P3, PT, R16, RZ, PT ;  /* 0x000000ff1000720c */ /* 0x000fe20003f66270 */
[--C-:B------:R-:W-:Y:S01]  /*1170*/  @!P5 IMAD.IADD R17, R17, 0x1, -R4.reuse ;  /* 0x000000011111d824 */ /* 0x100fe200078e0a04 */
[----:B------:R-:W-:Y:S01]  /*1180*/  LOP3.LUT R16, R24, 0x2c, RZ, 0xfc, !PT ;  /* 0x0000002c18107812 */ /* 0x000fe200078efcff */
[--C-:B------:R-:W-:Y:S01]  /*1190*/  @!P4 IMAD.IADD R15, R15, 0x1, -R4.reuse ;  /* 0x000000010f0fc824 */ /* 0x100fe200078e0a04 */
[C---:B------:R-:W-:Y:S01]  /*11a0*/  ISETP.GT.U32.AND P4, PT, R4.reuse, R21, PT ;  /* 0x000000150400720c */ /* 0x040fe20003f84070 */
[--C-:B------:R-:W-:Y:S01]  /*11b0*/  @!P0 IMAD.IADD R19, R19, 0x1, -R4.reuse ;  /* 0x0000000113138824 */ /* 0x100fe200078e0a04 */
[----:B------:R-:W-:Y:S01]  /*11c0*/  IABS R23, R14 ;  /* 0x0000000e00177213 */ /* 0x000fe20000000000 */
[----:B------:R-:W-:Y:S01]  /*11d0*/  @!P1 IMAD.MOV R15, RZ, RZ, -R15 ;  /* 0x000000ffff0f9224 */ /* 0x000fe200078e0a0f */
[----:B------:R-:W-:Y:S01]  /*11e0*/  IABS R25, R16 ;  /* 0x0000001000197213 */ /* 0x000fe20000000000 */
[----:B------:R-:W-:Y:S01]  /*11f0*/  ULDC UR4, c[0x0][0x240] ;  /* 0x0000900000047ab9 */ /* 0x000fe20000000800 */
[----:B------:R-:W-:Y:S01]  /*1200*/  ISETP.GT.U32.AND P5, PT, R4, R17, PT ;  /* 0x000000110400720c */ /* 0x000fe20003fa4070 */
[----:B------:R-:W-:Y:S01]  /*1210*/  IMAD.HI.U32 R10, R8, R23, RZ ;  /* 0x00000017080a7227 */ /* 0x000fe200078e00ff */
[----:B------:R-:W-:Y:S01]  /*1220*/  ISETP.GT.U32.AND P0, PT, R4, R19, PT ;  /* 0x000000130400720c */ /* 0x000fe20003f04070 */
[----:B------:R-:W-:Y:S01]  /*1230*/  UIADD3.64 UR18, UR10, 0x2, URZ ;  /* 0x000000020a127897 */ /* 0x000fe2000fffe03f */
[----:B------:R-:W-:Y:S01]  /*1240*/  ISETP.GE.AND P1, PT, R14, RZ, PT ;  /* 0x000000ff0e00720c */ /* 0x000fe20003f26270 */
[----:B------:R-:W-:Y:S01]  /*1250*/  IMAD.HI.U32 R12, R8, R25, RZ ;  /* 0x00000019080c7227 */ /* 0x000fe200078e00ff */
[C---:B------:R-:W-:Y:S01]  /*1260*/  LOP3.LUT R218, R0.reuse, 0x40, RZ, 0x3c, !PT ;  /* 0x0000004000da7812 */ /* 0x040fe200078e3cff */
[----:B------:R-:W-:Y:S01]  /*1270*/  UIADD3.64 UR22, UR10, 0x4, URZ ;  /* 0x000000040a167897 */ /* 0x000fe2000fffe03f */
[----:B------:R-:W-:Y:S01]  /*1280*/  LOP3.LUT R216, R0, 0x60, RZ, 0x3c, !PT ;  /* 0x0000006000d87812 */ /* 0x000fe200078e3cff */
[----:B------:R-:W-:-:S02]  /*1290*/  @!P4 IMAD.IADD R21, R21, 0x1, -R4 ;  /* 0x000000011515c824 */ /* 0x000fc400078e0a04 */
[----:B------:R-:W-:Y:S02]  /*12a0*/  IMAD.MOV R10, RZ, RZ, -R10 ;  /* 0x000000ffff0a7224 */ /* 0x000fe400078e0a0a */
[----:B------:R-:W-:Y:S01]  /*12b0*/  IMAD.HI.U32 R14, R8, R27, RZ ;  /* 0x0000001b080e7227 */ /* 0x000fe200078e00ff */
[----:B------:R-:W-:-:S03]  /*12c0*/  ISETP.GT.U32.AND P4, PT, R4, R21, PT ;  /* 0x000000150400720c */ /* 0x000fc60003f84070 */
[----:B------:R-:W-:Y:S02]  /*12d0*/  IMAD.MOV R12, RZ, RZ, -R12 ;  /* 0x000000ffff0c7224 */ /* 0x000fe400078e0a0c */
[----:B------:R-:W-:Y:S01]  /*12e0*/  IMAD R23, R4, R10, R23 ;  /* 0x0000000a04177224 */ /* 0x000fe200078e0217 */
[----:B------:R-:W-:Y:S01]  /*12f0*/  LOP3.LUT R10, R24, 0x28, RZ, 0xfc, !PT ;  /* 0x00000028180a7812 */ /* 0x000fe200078efcff */
[----:B------:R-:W-:Y:S01]  /*1300*/  @!P5 IMAD.IADD R17, R17, 0x1, -R4 ;  /* 0x000000011111d824 */ /* 0x000fe200078e0a04 */
[----:B------:R-:W-:Y:S01]  /*1310*/  ISETP.GE.AND P5, PT, R16, RZ, PT ;  /* 0x000000ff1000720c */ /* 0x000fe20003fa6270 */
[----:B------:R-:W-:Y:S01]  /*1320*/  IMAD.MOV R14, RZ, RZ, -R14 ;  /* 0x000000ffff0e7224 */ /* 0x000fe200078e0a0e */
[----:B------:R-:W-:Y:S01]  /*1330*/  IABS R29, R10 ;  /* 0x0000000a001d7213 */ /* 0x000fe20000000000 */
[----:B------:R-:W-:Y:S01]  /*1340*/  IMAD R25, R4, R12, R25 ;  /* 0x0000000c04197224 */ /* 0x000fe200078e0219 */
[----:B------:R-:W-:Y:S01]  /*1350*/  LOP3.LUT R16, R24, 0x24, RZ, 0xfc, !PT ;  /* 0x0000002418107812 */ /* 0x000fe200078efcff */
[--C-:B------:R-:W-:Y:S01]  /*1360*/  @!P0 IMAD.IADD R19, R19, 0x1, -R4.reuse ;  /* 0x0000000113138824 */ /* 0x100fe200078e0a04 */
[C---:B------:R-:W-:Y:S01]  /*1370*/  ISETP.GT.U32.AND P0, PT, R4.reuse, R23, PT ;  /* 0x000000170400720c */ /* 0x040fe20003f04070 */
[----:B------:R-:W-:Y:S01]  /*1380*/  IMAD R27, R4, R14, R27 ;  /* 0x0000000e041b7224 */ /* 0x000fe200078e021b */
[----:B------:R-:W-:Y:S01]  /*1390*/  LOP3.LUT R14, R24, 0x26, RZ, 0xfc, !PT ;  /* 0x00000026180e7812 */ /* 0x000fe200078efcff */
[----:B------:R-:W-:Y:S01]  /*13a0*/  @!P2 IMAD.MOV R17, RZ, RZ, -R17 ;  /* 0x000000ffff11a224 */ /* 0x000fe200078e0a11 */
[C---:B------:R-:W-:Y:S01]  /*13b0*/  ISETP.GT.U32.AND P2, PT, R4.reuse, R25, PT ;  /* 0x000000190400720c */ /* 0x040fe20003f44070 */
[--C-:B------:R-:W-:Y:S01]  /*13c0*/  @!P4 IMAD.IADD R21, R21, 0x1, -R4.reuse ;  /* 0x000000011515c824 */ /* 0x100fe200078e0a04 */
[----:B------:R-:W-:Y:S01]  /*13d0*/  ISETP.GT.U32.AND P4, PT, R4, R27, PT ;  /* 0x0000001b0400720c */ /* 0x000fe20003f84070 */
[----:B------:R-:W-:Y:S01]  /*13e0*/  @!P6 IMAD.MOV R19, RZ, RZ, -R19 ;  /* 0x000000ffff13e224 */ /* 0x000fe200078e0a13 */
[----:B------:R-:W-:Y:S01]  /*13f0*/  IABS R31, R14 ;  /* 0x0000000e001f7213 */ /* 0x000fe20000000000 */
[----:B------:R-:W-:Y:S01]  /*1400*/  @!P3 IMAD.MOV R21, RZ, RZ, -R21 ;  /* 0x000000ffff15b224 */ /* 0x000fe200078e0a15 */
[----:B------:R-:W-:Y:S01]  /*1410*/  ISETP.GE.AND P6, PT, R18, RZ, PT ;  /* 0x000000ff1200720c */ /* 0x000fe20003fc6270 */
[----:B------:R-:W-:Y:S01]  /*1420*/  IMAD R240, R231, 0xb, RZ ;  /* 0x0000000be7f07824 */ /* 0x000fe200078e02ff */
[----:B------:R-:W-:Y:S01]  /*1430*/  IABS R33, R16 ;  /* 0x0000001000217213 */ /* 0x000fe20000000000 */
[----:B------:R-:W-:Y:S01]  /*1440*/  @!P0 IMAD.IADD R23, R23, 0x1, -R4 ;  /* 0x0000000117178824 */ /* 0x000fe200078e0a04 */
[----:B------:R-:W-:Y:S01]  /*1450*/  ISETP.GE.AND P0, PT, R10, RZ, PT ;  /* 0x000000ff0a00720c */ /* 0x000fe20003f06270 */
[----:B------:R-:W-:Y:S01]  /*1460*/  IMAD.HI.U32 R10, R8, R29, RZ ;  /* 0x0000001d080a7227 */ /* 0x000fe200078e00ff */
[----:B------:R-:W-:-:S03]  /*1470*/  LOP3.LUT R18, R24, 0x22, RZ, 0xfc, !PT ;  /* 0x0000002218127812 */ /* 0x000fc600078efcff */
[--C-:B------:R-:W-:Y:S01]  /*1480*/  @!P2 IMAD.IADD R25, R25, 0x1, -R4.reuse ;  /* 0x000000011919a824 */ /* 0x100fe200078e0a04 */
[C---:B------:R-:W-:Y:S01]  /*1490*/  ISETP.GT.U32.AND P2, PT, R4.reuse, R23, PT ;  /* 0x000000170400720c */ /* 0x040fe20003f44070 */
[----:B------:R-:W-:Y:S01]  /*14a0*/  @!P4 IMAD.IADD R27, R27, 0x1, -R4 ;  /* 0x000000011b1bc824 */ /* 0x000fe200078e0a04 */
[----:B------:R-:W-:Y:S01]  /*14b0*/  IABS R35, R18 ;  /* 0x0000001200237213 */ /* 0x000fe20000000000 */
[----:B------:R-:W-:Y:S01]  /*14c0*/  IMAD.MOV R12, RZ, RZ, -R10 ;  /* 0x000000ffff0c7224 */ /* 0x000fe200078e0a0a */
[----:B------:R-:W-:Y:S01]  /*14d0*/  ISETP.GT.U32.AND P4, PT, R4, R25, PT ;  /* 0x000000190400720c */ /* 0x000fe20003f84070 */
[----:B------:R-:W-:Y:S01]  /*14e0*/  IMAD.HI.U32 R10, R8, R31, RZ ;  /* 0x0000001f080a7227 */ /* 0x000fe200078e00ff */
[----:B------:R-:W-:-:S03]  /*14f0*/  ISETP.GT.U32.AND P3, PT, R4, R27, PT ;  /* 0x0000001b0400720c */ /* 0x000fc60003f64070 */
[C---:B------:R-:W-:Y:S02]  /*1500*/  IMAD R29, R4.reuse, R12, R29 ;  /* 0x0000000c041d7224 */ /* 0x040fe400078e021d */
[----:B------:R-:W-:Y:S02]  /*1510*/  IMAD.MOV R10, RZ, RZ, -R10 ;  /* 0x000000ffff0a7224 */ /* 0x000fe400078e0a0a */
[--C-:B------:R-:W-:Y:S01]  /*1520*/  @!P2 IMAD.IADD R23, R23, 0x1, -R4.reuse ;  /* 0x000000011717a824 */ /* 0x100fe200078e0a04 */
[C---:B------:R-:W-:Y:S01]  /*1530*/  ISETP.GT.U32.AND P2, PT, R4.reuse, R29, PT ;  /* 0x0000001d0400720c */ /* 0x040fe20003f44070 */
[----:B------:R-:W-:Y:S02]  /*1540*/  IMAD R31, R4, R10, R31 ;  /* 0x0000000a041f7224 */ /* 0x000fe400078e021f */
[----:B------:R-:W-:Y:S02]  /*1550*/  @!P4 IMAD.IADD R25, R25, 0x1, -R4 ;  /* 0x000000011919c824 */ /* 0x000fe400078e0a04 */
[----:B------:R-:W-:Y:S01]  /*1560*/  IMAD.HI.U32 R10, R8, R33, RZ ;  /* 0x00000021080a7227 */ /* 0x000fe200078e00ff */
[----:B------:R-:W-:-:S03]  /*1570*/  ISETP.GT.U32.AND P4, PT, R4, R31, PT ;  /* 0x0000001f0400720c */ /* 0x000fc60003f84070 */
[----:B------:R-:W-:Y:S02]  /*1580*/  IMAD.MOV R12, RZ, RZ, -R10 ;  /* 0x000000ffff0c7224 */ /* 0x000fe400078e0a0a */
[----:B------:R-:W-:Y:S02]  /*1590*/  @!P1 IMAD.MOV R23, RZ, RZ, -R23 ;  /* 0x000000ffff179224 */ /* 0x000fe400078e0a17 */
[----:B------:R-:W-:Y:S01]  /*15a0*/  @!P2 IMAD.IADD R29, R29, 0x1, -R4 ;  /* 0x000000011d1da824 */ /* 0x000fe200078e0a04 */
[----:B------:R-:W-:Y:S01]  /*15b0*/  ISETP.GE.AND P2, PT, R16, RZ, PT ;  /* 0x000000ff1000720c */ /* 0x000fe20003f46270 */
[----:B------:R-:W-:-:S03]  /*15c0*/  IMAD.HI.U32 R10, R8, R35, RZ ;  /* 0x00000023080a7227 */ /* 0x000fc600078e00ff */
[C---:B------:R-:W-:Y:S01]  /*15d0*/  ISETP.GT.U32.AND P1, PT, R4.reuse, R29, PT ;  /* 0x0000001d0400720c */ /* 0x040fe20003f24070 */
[----:B------:R-:W-:Y:S02]  /*15e0*/  @!P4 IMAD.IADD R31, R31, 0x1, -R4 ;  /* 0x000000011f1fc824 */ /* 0x000fe400078e0a04 */
[C---:B------:R-:W-:Y:S02]  /*15f0*/  IMAD R33, R4.reuse, R12, R33 ;  /* 0x0000000c04217224 */ /* 0x040fe400078e0221 */
[----:B------:R-:W-:Y:S01]  /*1600*/  IMAD.MOV R12, RZ, RZ, -R10 ;  /* 0x000000ffff0c7224 */ /* 0x000fe200078e0a0a */
[----:B------:R-:W-:Y:S01]  /*1610*/  ISETP.GT.U32.AND P4, PT, R4, R31, PT ;  /* 0x0000001f0400720c */ /* 0x000fe20003f84070 */
[----:B------:R-:W-:-:S04]  /*1620*/  IMAD.HI.U32 R10, R8, R37, RZ ;  /* 0x00000025080a7227 */ /* 0x000fc800078e00ff */
[C---:B------:R-:W-:Y:S02]  /*1630*/  IMAD R35, R4.reuse, R12, R35 ;  /* 0x0000000c04237224 */ /* 0x040fe400078e0223 */
[----:B------:R-:W-:Y:S02]  /*1640*/  IMAD.MOV R10, RZ, RZ, -R10 ;  /* 0x000000ffff0a7224 */ /* 0x000fe400078e0a0a */
[--C-:B------:R-:W-:Y:S01]  /*1650*/  @!P1 IMAD.IADD R29, R29, 0x1, -R4.reuse ;  /* 0x000000011d1d9824 */ /* 0x100fe200078e0a04 */
[C---:B------:R-:W-:Y:S01]  /*1660*/  ISETP.GT.U32.AND P1, PT, R4.reuse, R35, PT ;  /* 0x000000230400720c */ /* 0x040fe20003f24070 */
[----:B------:R-:W-:Y:S01]  /*1670*/  IMAD R37, R4, R10, R37 ;  /* 0x0000000a04257224 */ /* 0x000fe200078e0225 */
[----:B------:R-:W-:Y:S01]  /*1680*/  LOP3.LUT R10, R24, 0x1e, RZ, 0xfc, !PT ;  /* 0x0000001e180a7812 */ /* 0x000fe200078efcff */
[--C-:B------:R-:W-:Y:S02]  /*1690*/  @!P4 IMAD.IADD R31, R31, 0x1, -R4.reuse ;  /* 0x000000011f1fc824 */ /* 0x100fe400078e0a04 */
[----:B------:R-:W-:Y:S01]  /*16a0*/  @!P5 IMAD.MOV R25, RZ, RZ, -R25 ;  /* 0x000000ffff19d224 */ /* 0x000fe200078e0a19 */
[C---:B------:R-:W-:Y:S01]  /*16b0*/  ISETP.GT.U32.AND P4, PT, R4.reuse, R37, PT ;  /* 0x000000250400720c */ /* 0x040fe20003f84070 */
[--C-:B------:R-:W-:Y:S01]  /*16c0*/  @!P3 IMAD.IADD R27, R27, 0x1, -R4.reuse ;  /* 0x000000011b1bb824 */ /* 0x100fe200078e0a04 */
[----:B------:R-:W-:Y:S01]  /*16d0*/  ISETP.GT.U32.AND P5, PT, R4, R33, PT ;  /* 0x000000210400720c */ /* 0x000fe20003fa4070 */
[----:B------:R-:W-:Y:S01]  /*16e0*/  @!P0 IMAD.MOV R29, RZ, RZ, -R29 ;  /* 0x000000ffff1d8224 */ /* 0x000fe200078e0a1d */
[----:B------:R-:W-:Y:S01]  /*16f0*/  ISETP.GE.AND P3, PT, R14, RZ, PT ;  /* 0x000000ff0e00720c */ /* 0x000fe20003f66270 */
[----:B------:R-:W-:Y:S01]  /*1700*/  @!P6 IMAD.MOV R27, RZ, RZ, -R27 ;  /* 0x000000ffff1be224 */ /* 0x000fe200078e0a1b */
[----:B------:R-:W-:Y:S01]  /*1710*/  LOP3.LUT R14, R24, 0x1c, RZ, 0xfc, !PT ;  /* 0x0000001c180e7812 */ /* 0x000fe200078efcff */
[--C-:B------:R-:W-:Y:S01]  /*1720*/  @!P1 IMAD.IADD R35, R35, 0x1, -R4.reuse ;  /* 0x0000000123239824 */ /* 0x100fe200078e0a04 */
[----:B------:R-:W-:Y:S01]  /*1730*/  ISETP.GE.AND P6, PT, R18, RZ, PT ;  /* 0x000000ff1200720c */ /* 0x000fe20003fc6270 */
[C---:B------:R-:W-:Y:S01]  /*1740*/  IMAD R239, R231.reuse, 0xa, RZ ;  /* 0x0000000ae7ef7824 */ /* 0x040fe200078e02ff */
[----:B------:R-:W-:Y:S01]  /*1750*/  IABS R41, R14 ;  /* 0x0000000e00297213 */ /* 0x000fe20000000000 */
[----:B------:R-:W-:Y:S01]  /*1760*/  IMAD R238, R231, 0x9, RZ ;  /* 0x00000009e7ee7824 */ /* 0x000fe200078e02ff */
[----:B------:R-:W-:Y:S01]  /*1770*/  IABS R39, R10 ;  /* 0x0000000a00277213 */ /* 0x000fe20000000000 */
[--C-:B------:R-:W-:Y:S01]  /*1780*/  @!P4 IMAD.IADD R37, R37, 0x1, -R4.reuse ;  /* 0x000000012525c824 */ /* 0x100fe200078e0a04 */
[----:B------:R-:W-:Y:S01]  /*1790*/  ISETP.GT.U32.AND P4, PT, R4, R35, PT ;  /* 0x000000230400720c */ /* 0x000fe20003f84070 */
[----:B------:R-:W-:Y:S01]  /*17a0*/  @!P5 IMAD.IADD R33, R33, 0x1, -R4 ;  /* 0x000000012121d824 */ /* 0x000fe200078e0a04 */
[----:B------:R-:W-:Y:S01]  /*17b0*/  ISETP.GE.AND P1, PT, R10, RZ, PT ;  /* 0x000000ff0a00720c */ /* 0x000fe20003f26270 */
[----:B------:R-:W-:Y:S01]  /*17c0*/  IMAD.HI.U32 R12, R8, R41, RZ ;  /* 0x00000029080c7227 */ /* 0x000fe200078e00ff */
[----:B------:R-:W-:-:S02]  /*17d0*/  ISETP.GE.AND P5, PT, R26, RZ, PT ;  /* 0x000000ff1a00720c */ /* 0x000fc40003fa6270 */
[----:B------:R-:W-:Y:S01]  /*17e0*/  ISETP.GT.U32.AND P0, PT, R4, R33, PT ;  /* 0x000000210400720c */ /* 0x000fe20003f04070 */
[----:B------:R-:W-:Y:S01]  /*17f0*/  IMAD.MOV R12, RZ, RZ, -R12 ;  /* 0x000000ffff0c7224 */ /* 0x000fe200078e0a0c */
[----:B------:R-:W-:Y:S01]  /*1800*/  LOP3.LUT R18, R24, 0x14, RZ, 0xfc, !PT ;  /* 0x0000001418127812 */ /* 0x000fe200078efcff */
[----:B------:R-:W-:Y:S01]  /*1810*/  IMAD.HI.U32 R10, R8, R39, RZ ;  /* 0x00000027080a7227 */ /* 0x000fe200078e00ff */
[----:B------:R-:W-:Y:S02]  /*1820*/  LOP3.LUT R26, R24, 0x10, RZ, 0xfc, !PT ;  /* 0x00000010181a7812 */ /* 0x000fe400078efcff */
[----:B------:R-:W-:Y:S01]  /*1830*/  IABS R49, R18 ;  /* 0x0000001200317213 */ /* 0x000fe20000000000 */
[----:B------:R-:W-:Y:S01]  /*1840*/  IMAD R41, R4, R12, R41 ;  /* 0x0000000c04297224 */ /* 0x000fe200078e0229 */
[----:B------:R-:W-:Y:S01]  /*1850*/  LOP3.LUT R12, R24, 0x18, RZ, 0xfc, !PT ;  /* 0x00000018180c7812 */ /* 0x000fe200078efcff */
[----:B------:R-:W-:Y:S01]  /*1860*/  @!P4 IMAD.IADD R35, R35, 0x1, -R4 ;  /* 0x000000012323c824 */ /* 0x000fe200078e0a04 */
[----:B------:R-:W-:Y:S01]  /*1870*/  IABS R53, R26 ;  /* 0x0000001a00357213 */ /* 0x000fe20000000000 */
[----:B------:R-:W-:Y:S01]  /*1880*/  IMAD.MOV R10, RZ, RZ, -R10 ;  /* 0x000000ffff0a7224 */ /* 0x000fe200078e0a0a */
[----:B------:R-:W-:Y:S01]  /*1890*/  IABS R45, R12 ;  /* 0x0000000c002d7213 */ /* 0x000fe20000000000 */
[----:B------:R-:W-:Y:S01]  /*18a0*/  @!P6 IMAD.MOV R35, RZ, RZ, -R35 ;  /* 0x000000ffff23e224 */ /* 0x000fe200078e0a23 */
[----:B------:R-:W-:Y:S01]  /*18b0*/  ISETP.GT.U32.AND P6, PT, R4, R41, PT ;  /* 0x000000290400720c */ /* 0x000fe20003fc4070 */
[----:B------:R-:W-:Y:S01]  /*18c0*/  @!P0 IMAD.IADD R33, R33, 0x1, -R4 ;  /* 0x0000000121218824 */ /* 0x000fe200078e0a04 */
[----:B------:R-:W-:Y:S01]  /*18d0*/  ISETP.GE.AND P0, PT, R14, RZ, PT ;  /* 0x000000ff0e00720c */ /* 0x000fe20003f06270 */
[----:B------:R-:W-:Y:S01]  /*18e0*/  IMAD R39, R4, R10, R39 ;  /* 0x0000000a04277224 */ /* 0x000fe200078e0227 */
[C---:B------:R-:W-:Y:S01]  /*18f0*/  LOP3.LUT R10, R24.reuse, 0x1a, RZ, 0xfc, !PT ;  /* 0x0000001a180a7812 */ /* 0x040fe200078efcff */
[----:B------:R-:W-:Y:S01]  /*1900*/  @!P2 IMAD.MOV R33, RZ, RZ, -R33 ;  /* 0x000000ffff21a224 */ /* 0x000fe200078e0a21 */
[----:B------:R-:W-:Y:S01]  /*1910*/  LOP3.LUT R14, R24, 0x16, RZ, 0xfc, !PT ;  /* 0x00000016180e7812 */ /* 0x000fe200078efcff */
[----:B------:R-:W-:Y:S01]  /*1920*/  @!P3 IMAD.MOV R31, RZ, RZ, -R31 ;  /* 0x000000ffff1fb224 */ /* 0x000fe200078e0a1f */
[----:B------:R-:W-:Y:S01]  /*1930*/  ISETP.GT.U32.AND P2, PT, R4, R39, PT ;  /* 0x000000270400720c */ /* 0x000fe20003f44070 */
[----:B------:R-:W-:Y:S01]  /*1940*/  IMAD.HI.U32 R16, R8, R49, RZ ;  /* 0x0000003108107227 */ /* 0x000fe200078e00ff */
[----:B------:R-:W-:-:S02]  /*1950*/  ISETP.GT.U32.AND P3, PT, R4, R37, PT ;  /* 0x000000250400720c */ /* 0x000fc40003f64070 */
[----:B------:R-:W-:Y:S01]  /*1960*/  IABS R43, R10 ;  /* 0x0000000a002b7213 */ /* 0x000fe20000000000 */
[----:B------:R-:W-:Y:S01]  /*1970*/  @!P6 IMAD.IADD R41, R41, 0x1, -R4 ;  /* 0x000000012929e824 */ /* 0x000fe200078e0a04 */
[----:B------:R-:W-:Y:S01]  /*1980*/  ISETP.GE.AND P4, PT, R10, RZ, PT ;  /* 0x000000ff0a00720c */ /* 0x000fe20003f86270 */
[----:B------:R-:W-:Y:S01]  /*1990*/  IMAD.MOV R16, RZ, RZ, -R16 ;  /* 0x000000ffff107224 */ /* 0x000fe200078e0a10 */
[----:B------:R-:W-:Y:S01]  /*19a0*/  IABS R47, R14 ;  /* 0x0000000e002f7213 */ /* 0x000fe20000000000 */
[----:B------:R-:W-:Y:S01]  /*19b0*/  IMAD.HI.U32 R10, R8, R43, RZ ;  /* 0x0000002b080a7227 */ /* 0x000fe200078e00ff */
[----:B------:R-:W-:-:S03]  /*19c0*/  ISETP.GT.U32.AND P6, PT, R4, R41, PT ;  /* 0x000000290400720c */ /* 0x000fc60003fc4070 */
[----:B------:R-:W-:Y:S02]  /*19d0*/  @!P2 IMAD.IADD R39, R39, 0x1, -R4 ;  /* 0x000000012727a824 */ /* 0x000fe400078e0a04 */
[----:B------:R-:W-:Y:S02]  /*19e0*/  IMAD.MOV R10, RZ, RZ, -R10 ;  /* 0x000000ffff0a7224 */ /* 0x000fe400078e0a0a */
[----:B------:R-:W-:Y:S01]  /*19f0*/  @!P3 IMAD.IADD R37, R37, 0x1, -R4 ;  /* 0x000000012525b824 */ /* 0x000fe200078e0a04 */
[C---:B------:R-:W-:Y:S01]  /*1a00*/  ISETP.GT.U32.AND P2, PT, R4.reuse, R39, PT ;  /* 0x000000270400720c */ /* 0x040fe20003f44070 */
[----:B------:R-:W-:Y:S01]  /*1a10*/  IMAD R43, R4, R10, R43 ;  /* 0x0000000a042b7224 */ /* 0x000fe200078e022b */
[----:B------:R-:W-:Y:S01]  /*1a20*/  ISETP.GE.AND P3, PT, R12, RZ, PT ;  /* 0x000000ff0c00720c */ /* 0x000fe20003f66270 */
[----:B------:R-:W-:Y:S01]  /*1a30*/  IMAD.HI.U32 R12, R8, R45, RZ ;  /* 0x0000002d080c7227 */ /* 0x000fe200078e00ff */
[----:B------:R-:W-:-:S03]  /*1a40*/  LOP3.LUT R10, R24, 0x12, RZ, 0xfc, !PT ;  /* 0x00000012180a7812 */ /* 0x000fc600078efcff */
[----:B------:R-:W-:Y:S01]  /*1a50*/  @!P6 IMAD.IADD R41, R41, 0x1, -R4 ;  /* 0x000000012929e824 */ /* 0x000fe200078e0a04 */
[----:B------:R-:W-:Y:S01]  /*1a60*/  ISETP.GT.U32.AND P6, PT, R4, R43, PT ;  /* 0x0000002b0400720c */ /* 0x000fe20003fc4070 */
[----:B------:R-:W-:Y:S01]  /*1a70*/  IMAD.MOV R12, RZ, RZ, -R12 ;  /* 0x000000ffff0c7224 */ /* 0x000fe200078e0a0c */
[----:B------:R-:W-:Y:S01]  /*1a80*/  IABS R51, R10 ;  /* 0x0000000a00337213 */ /* 0x000fe20000000000 */
[----:B------:R-:W-:Y:S01]  /*1a90*/  @!P5 IMAD.MOV R37, RZ, RZ, -R37 ;  /* 0x000000ffff25d224 */ /* 0x000fe200078e0a25 */
[----:B------:R-:W-:Y:S01]  /*1aa0*/  ISETP.GE.AND P5, PT, R14, RZ, PT ;  /* 0x000000ff0e00720c */ /* 0x000fe20003fa6270 */
[----:B------:R-:W-:Y:S01]  /*1ab0*/  @!P2 IMAD.IADD R39, R39, 0x1, -R4 ;  /* 0x000000012727a824 */ /* 0x000fe200078e0a04 */
[----:B------:R-:W-:Y:S01]  /*1ac0*/  ISETP.GE.AND P2, PT, R18, RZ, PT ;  /* 0x000000ff1200720c */ /* 0x000fe20003f46270 */
[----:B------:R-:W-:Y:S02]  /*1ad0*/  IMAD R45, R4, R12, R45 ;  /* 0x0000000c042d7224 */ /* 0x000fe400078e022d */
[----:B------:R-:W-:-:S02]  /*1ae0*/  @!P1 IMAD.MOV R39, RZ, RZ, -R39 ;  /* 0x000000ffff279224 */ /* 0x000fc400078e0a27 */
[----:B------:R-:W-:Y:S01]  /*1af0*/  IMAD.HI.U32 R14, R8, R47, RZ ;  /* 0x0000002f080e7227 */ /* 0x000fe200078e00ff */
[----:B------:R-:W-:-:S03]  /*1b00*/  ISETP.GT.U32.AND P1, PT, R4, R45, PT ;  /* 0x0000002d0400720c */ /* 0x000fc60003f24070 */
[----:B------:R-:W-:Y:S02]  /*1b10*/  @!P6 IMAD.IADD R43, R43, 0x1, -R4 ;  /* 0x000000012b2be824 */ /* 0x000fe400078e0a04 */
[----:B------:R-:W-:Y:S02]  /*1b20*/  IMAD.MOV R14, RZ, RZ, -R14 ;  /* 0x000000ffff0e7224 */ /* 0x000fe400078e0a0e */
[C---:B------:R-:W-:Y:S01]  /*1b30*/  IMAD R49, R4.reuse, R16, R49 ;  /* 0x0000001004317224 */ /* 0x040fe200078e0231 */
[C---:B------:R-:W-:Y:S01]  /*1b40*/  ISETP.GT.U32.AND P6, PT, R4.reuse, R43, PT ;  /* 0x0000002b0400720c */ /* 0x040fe20003fc4070 */
[----:B------:R-:W-:Y:S02]  /*1b50*/  IMAD R47, R4, R14, R47 ;  /* 0x0000000e042f7224 */ /* 0x000fe400078e022f */
[----:B------:R-:W-:-:S04]  /*1b60*/  IMAD.HI.U32 R12, R8, R53, RZ ;  /* 0x00000035080c7227 */ /* 0x000fc800078e00ff */
[----:B------:R-:W-:Y:S02]  /*1b70*/  @!P1 IMAD.IADD R45, R45, 0x1, -R4 ;  /* 0x000000012d2d9824 */ /* 0x000fe400078e0a04 */
[----:B------:R-:W-:Y:S02]  /*1b80*/  IMAD.MOV R12, RZ, RZ, -R12 ;  /* 0x000000ffff0c7224 */ /* 0x000fe400078e0a0c */
[----:B------:R-:W-:Y:S01]  /*1b90*/  @!P0 IMAD.MOV R41, RZ, RZ, -R41 ;  /* 0x000000ffff298224 */ /* 0x000fe200078e0a29 */
[C---:B------:R-:W-:Y:S01]  /*1ba0*/  ISETP.GT.U32.AND P1, PT, R4.reuse, R45, PT ;  /* 0x0000002d0400720c */ /* 0x040fe20003f24070 */
[----:B------:R-:W-:Y:S01]  /*1bb0*/  @!P6 IMAD.IADD R43, R43, 0x1, -R4 ;  /* 0x000000012b2be824 */ /* 0x000fe200078e0a04 */
[C---:B------:R-:W-:Y:S01]  /*1bc0*/  ISETP.GT.U32.AND P6, PT, R4.reuse, R47, PT ;  /* 0x0000002f0400720c */ /* 0x040fe20003fc4070 */
[----:B------:R-:W-:Y:S01]  /*1bd0*/  IMAD R53, R4, R12, R53 ;  /* 0x0000000c04357224 */ /* 0x000fe200078e0235 */
[----:B------:R-:W-:Y:S01]  /*1be0*/  ISETP.GE.AND P0, PT, R10, RZ, PT ;  /* 0x000000ff0a00720c */ /* 0x000fe20003f06270 */
[----:B------:R-:W-:-:S02]  /*1bf0*/  @!P4 IMAD.MOV R43, RZ, RZ, -R43 ;  /* 0x000000ffff2bc224 */ /* 0x000fc400078e0a2b */
[----:B------:R-:W-:-:S04]  /*1c00*/  IMAD.HI.U32 R10, R8, R51, RZ ;  /* 0x00000033080a7227 */ /* 0x000fc800078e00ff */
[----:B------:R-:W-:-:S04]  /*1c10*/  IMAD.HI.U32 R14, R8, R55, RZ ;  /* 0x00000037080e7227 */ /* 0x000fc800078e00ff */
[--C-:B------:R-:W-:Y:S01]  /*1c20*/  @!P1 IMAD.IADD R45, R45, 0x1, -R4.reuse ;  /* 0x000000012d2d9824 */ /* 0x100fe200078e0a04 */
[----:B------:R-:W-:Y:S01]  /*1c30*/  ISETP.GT.U32.AND P1, PT, R4, R49, PT ;  /* 0x000000310400720c */ /* 0x000fe20003f24070 */
[----:B------:R-:W-:Y:S01]  /*1c40*/  @!P6 IMAD.IADD R47, R47, 0x1, -R4 ;  /* 0x000000012f2fe824 */ /* 0x000fe200078e0a04 */
[----:B------:R-:W-:Y:S01]  /*1c50*/  ISETP.GE.AND P6, PT, R24, RZ, PT ;  /* 0x000000ff1800720c */ /* 0x000fe20003fc6270 */
[----:B------:R-:W-:Y:S02]  /*1c60*/  IMAD.MOV R18, RZ, RZ, -R10 ;  /* 0x000000ffff127224 */ /* 0x000fe400078e0a0a */
[----:B------:R-:W-:Y:S01]  /*1c70*/  IMAD.HI.U32 R10, R8, R61, RZ ;  /* 0x0000003d080a7227 */ /* 0x000fe200078e00ff */
[----:B------:R-:W-:-:S03]  /*1c80*/  ISETP.GT.U32.AND P4, PT, R4, R47, PT ;  /* 0x0000002f0400720c */ /* 0x000fc60003f84070 */
[----:B------:R-:W-:Y:S02]  /*1c90*/  IMAD.MOV R14, RZ, RZ, -R14 ;  /* 0x000000ffff0e7224 */ /* 0x000fe400078e0a0e */
[----:B------:R-:W-:-:S04]  /*1ca0*/  IMAD.HI.U32 R16, R8, R59, RZ ;  /* 0x0000003b08107227 */ /* 0x000fc800078e00ff */
[--C-:B------:R-:W-:Y:S02]  /*1cb0*/  @!P1 IMAD.IADD R49, R49, 0x1, -R4.reuse ;  /* 0x0000000131319824 */ /* 0x100fe400078e0a04 */
[----:B------:R-:W-:Y:S01]  /*1cc0*/  IMAD R51, R4, R18, R51 ;  /* 0x0000001204337224 */ /* 0x000fe200078e0233 */
[----:B------:R-:W-:Y:S01]  /*1cd0*/  LOP3.LUT R18, R24, 0x4, RZ, 0xfc, !PT ;  /* 0x0000000418127812 */ /* 0x000fe200078efcff */
[----:B------:R-:W-:Y:S01]  /*1ce0*/  @!P4 IMAD.IADD R47, R47, 0x1, -R4 ;  /* 0x000000012f2fc824 */ /* 0x000fe200078e0a04 */
[C---:B------:R-:W-:Y:S01]  /*1cf0*/  ISETP.GT.U32.AND P1, PT, R4.reuse, R49, PT ;  /* 0x000000310400720c */ /* 0x040fe20003f24070 */
[----:B------:R-:W-:Y:S01]  /*1d00*/  IMAD.MOV R10, RZ, RZ, -R10 ;  /* 0x000000ffff0a7224 */ /* 0x000fe200078e0a0a */
[C---:B------:R-:W-:Y:S01]  /*1d10*/  ISETP.GT.U32.AND P4, PT, R4.reuse, R53, PT ;  /* 0x000000350400720c */ /* 0x040fe20003f84070 */
[----:B------:R-:W-:Y:S01]  /*1d20*/  IMAD R55, R4, R14, R55 ;  /* 0x0000000e04377224 */ /* 0x000fe200078e0237 */
[----:B------:R-:W-:Y:S01]  /*1d30*/  LOP3.LUT R14, R24, 0x8, RZ, 0xfc, !PT ;  /* 0x00000008180e7812 */ /* 0x000fe200078efcff */
[----:B------:R-:W-:Y:S01]  /*1d40*/  IMAD.MOV R16, RZ, RZ, -R16 ;  /* 0x000000ffff107224 */ /* 0x000fe200078e0a10 */
[----:B------:R-:W-:Y:S01]  /*1d50*/  IABS R67, R18 ;  /* 0x0000001200437213 */ /* 0x000fe20000000000 */
[----:B------:R-:W-:Y:S01]  /*1d60*/  @!P3 IMAD.MOV R45, RZ, RZ, -R45 ;  /* 0x000000ffff2db224 */ /* 0x000fe200078e0a2d */
[C---:B------:R-:W-:Y:S01]  /*1d70*/  ISETP.GT.U32.AND P3, PT, R4.reuse, R51, PT ;  /* 0x000000330400720c */ /* 0x040fe20003f64070 */
[C---:B------:R-:W-:Y:S01]  /*1d80*/  IMAD R61, R4.reuse, R10, R61 ;  /* 0x0000000a043d7224 */ /* 0x040fe200078e023d */
[----:B------:R-:W-:Y:S01]  /*1d90*/  IABS R63, R14 ;  /* 0x0000000e003f7213 */ /* 0x000fe20000000000 */
[----:B------:R-:W-:Y:S01]  /*1da0*/  IMAD R59, R4, R16, R59 ;  /* 0x00000010043b7224 */ /* 0x000fe200078e023b */
[----:B------:R-:W-:Y:S01]  /*1db0*/  LOP3.LUT R16, R24, 0x6, RZ, 0xfc, !PT ;  /* 0x0000000618107812 */ /* 0x000fe200078efcff */
[--C-:B------:R-:W-:Y:S01]  /*1dc0*/  @!P1 IMAD.IADD R49, R49, 0x1, -R4.reuse ;  /* 0x0000000131319824 */ /* 0x100fe200078e0a04 */
[C---:B------:R-:W-:Y:S01]  /*1dd0*/  ISETP.GT.U32.AND P1, PT, R4.reuse, R55, PT ;  /* 0x000000370400720c */ /* 0x040fe20003f24070 */
[----:B------:R-:W-:Y:S01]  /*1de0*/  @!P4 IMAD.IADD R53, R53, 0x1, -R4 ;  /* 0x000000013535c824 */ /* 0x000fe200078e0a04 */
[----:B------:R-:W-:Y:S01]  /*1df0*/  ISETP.GT.U32.AND P4, PT, R4, R61, PT ;  /* 0x0000003d0400720c */ /* 0x000fe20003f84070 */
[----:B------:R-:W-:Y:S01]  /*1e00*/  IMAD.HI.U32 R10, R8, R63, RZ ;  /* 0x0000003f080a7227 */ /* 0x000fe200078e00ff */
[----:B------:R-:W-:-:S03]  /*1e10*/  IABS R65, R16 ;  /* 0x0000001000417213 */ /* 0x000fc60000000000 */
[----:B------:R-:W-:Y:S01]  /*1e20*/  @!P3 IMAD.IADD R51, R51, 0x1, -R4 ;  /* 0x000000013333b824 */ /* 0x000fe200078e0a04 */
[----:B------:R-:W-:Y:S01]  /*1e30*/  ISETP.GT.U32.AND P3, PT, R4, R59, PT ;  /* 0x0000003b0400720c */ /* 0x000fe20003f64070 */
[----:B------:R-:W-:-:S04]  /*1e40*/  IMAD.HI.U32 R12, R8, R65, RZ ;  /* 0x00000041080c7227 */ /* 0x000fc800078e00ff */
[----:B------:R-:W-:Y:S01]  /*1e50*/  @!P1 IMAD.IADD R55, R55, 0x1, -R4 ;  /* 0x0000000137379824 */ /* 0x000fe200078e0a04 */
[C---:B------:R-:W-:Y:S01]  /*1e60*/  ISETP.GT.U32.AND P1, PT, R4.reuse, R51, PT ;  /* 0x000000330400720c */ /* 0x040fe20003f24070 */
[----:B------:R-:W-:Y:S02]  /*1e70*/  IMAD.MOV R12, RZ, RZ, -R12 ;  /* 0x000000ffff0c7224 */ /* 0x000fe400078e0a0c */
[----:B------:R-:W-:Y:S01]  /*1e80*/  @!P4 IMAD.IADD R61, R61, 0x1, -R4 ;  /* 0x000000013d3dc824 */ /* 0x000fe200078e0a04 */
[C---:B------:R-:W-:Y:S01]  /*1e90*/  ISETP.GT.U32.AND P4, PT, R4.reuse, R55, PT ;  /* 0x000000370400720c */ /* 0x040fe20003f84070 */
[----:B------:R-:W-:Y:S02]  /*1ea0*/  IMAD R65, R4, R12, R65 ;  /* 0x0000000c04417224 */ /* 0x000fe400078e0241 */
[----:B------:R-:W-:-:S04]  /*1eb0*/  IMAD.HI.U32 R12, R8, R71, RZ ;  /* 0x00000047080c7227 */ /* 0x000fc800078e00ff */
[----:B------:R-:W-:Y:S02]  /*1ec0*/  IMAD.MOV R10, RZ, RZ, -R10 ;  /* 0x000000ffff0a7224 */ /* 0x000fe400078e0a0a */
[----:B------:R-:W-:Y:S02]  /*1ed0*/  IMAD.MOV R12, RZ, RZ, -R12 ;  /* 0x000000ffff0c7224 */ /* 0x000fe400078e0a0c */
[C---:B------:R-:W-:Y:S02]  /*1ee0*/  IMAD R63, R4.reuse, R10, R63 ;  /* 0x0000000a043f7224 */ /* 0x040fe400078e023f */
[C---:B------:R-:W-:Y:S02]  /*1ef0*/  IMAD R71, R4.reuse, R12, R71 ;  /* 0x0000000c04477224 */ /* 0x040fe400078e0247 */
[--C-:B------:R-:W-:Y:S01]  /*1f00*/  @!P1 IMAD.IADD R51, R51, 0x1, -R4.reuse ;  /* 0x0000000133339824 */ /* 0x100fe200078e0a04 */
[C---:B------:R-:W-:Y:S01]  /*1f10*/  ISETP.GT.U32.AND P1, PT, R4.reuse, R63, PT ;  /* 0x0000003f0400720c */ /* 0x040fe20003f24070 */
[--C-:B------:R-:W-:Y:S01]  /*1f20*/  @!P3 IMAD.IADD R59, R59, 0x1, -R4.reuse ;  /* 0x000000013b3bb824 */ /* 0x100fe200078e0a04 */
[C---:B------:R-:W-:Y:S01]  /*1f30*/  ISETP.GT.U32.AND P3, PT, R4.reuse, R53, PT ;  /* 0x000000350400720c */ /* 0x040fe20003f64070 */
[----:B------:R-:W-:Y:S01]  /*1f40*/  @!P5 IMAD.MOV R47, RZ, RZ, -R47 ;  /* 0x000000ffff2fd224 */ /* 0x000fe200078e0a2f */
[C---:B------:R-:W-:Y:S01]  /*1f50*/  ISETP.GT.U32.AND P5, PT, R4.reuse, R61, PT ;  /* 0x0000003d0400720c */ /* 0x040fe20003fa4070 */
[----:B------:R-:W-:Y:S01]  /*1f60*/  @!P4 IMAD.IADD R55, R55, 0x1, -R4 ;  /* 0x000000013737c824 */ /* 0x000fe200078e0a04 */
[----:B------:R-:W-:Y:S01]  /*1f70*/  ISETP.GT.U32.AND P4, PT, R4, R71, PT ;  /* 0x000000470400720c */ /* 0x000fe20003f84070 */
[----:B------:R-:W-:-:S04]  /*1f80*/  IMAD.HI.U32 R10, R8, R67, RZ ;  /* 0x00000043080a7227 */ /* 0x000fc800078e00ff */
[----:B------:R-:W-:-:S04]  /*1f90*/  IMAD.HI.U32 R8, R8, R69, RZ ;  /* 0x0000004508087227 */ /* 0x000fc800078e00ff */
[----:B------:R-:W-:Y:S01]  /*1fa0*/  @!P2 IMAD.MOV R49, RZ, RZ, -R49 ;  /* 0x000000ffff31a224 */ /* 0x000fe200078e0a31 */
[C---:B------:R-:W-:Y:S01]  /*1fb0*/  ISETP.GT.U32.AND P2, PT, R4.reuse, R59, PT ;  /* 0x0000003b0400720c */ /* 0x040fe20003f44070 */
[----:B------:R-:W-:Y:S02]  /*1fc0*/  IMAD.MOV R10, RZ, RZ, -R10 ;  /* 0x000000ffff0a7224 */ /* 0x000fe400078e0a0a */
[----:B------:R-:W-:Y:S02]  /*1fd0*/  IMAD.MOV R8, RZ, RZ, -R8 ;  /* 0x000000ffff087224 */ /* 0x000fe400078e0a08 */
[C---:B------:R-:W-:Y:S02]  /*1fe0*/  IMAD R67, R4.reuse, R10, R67 ;  /* 0x0000000a04437224 */ /* 0x040fe400078e0243 */
[----:B------:R-:W-:Y:S02]  /*1ff0*/  IMAD R69, R4, R8, R69 ;  /* 0x0000000804457224 */ /* 0x000fe400078e0245 */
[--C-:B------:R-:W-:Y:S01]  /*2000*/  @!P1 IMAD.IADD R63, R63, 0x1, -R4.reuse ;  /* 0x000000013f3f9824 */ /* 0x100fe200078e0a04 */
[----:B------:R-:W-:Y:S01]  /*2010*/  ISETP.GE.AND P1, PT, R28, RZ, PT ;  /* 0x000000ff1c00720c */ /* 0x000fe20003f26270 */
[--C-:B------:R-:W-:Y:S01]  /*2020*/  @!P3 IMAD.IADD R53, R53, 0x1, -R4.reuse ;  /* 0x000000013535b824 */ /* 0x100fe200078e0a04 */
[C---:B------:R-:W-:Y:S01]  /*2030*/  ISETP.GT.U32.AND P3, PT, R4.reuse, R65, PT ;  /* 0x000000410400720c */ /* 0x040fe20003f64070 */
[--C-:B------:R-:W-:Y:S01]  /*2040*/  @!P5 IMAD.IADD R61, R61, 0x1, -R4.reuse ;  /* 0x000000013d3dd824 */ /* 0x100fe200078e0a04 */
[C---:B------:R-:W-:Y:S01]  /*2050*/  ISETP.GT.U32.AND P5, PT, R4.reuse, R67, PT ;  /* 0x000000430400720c */ /* 0x040fe20003fa4070 */
[--C-:B------:R-:W-:Y:S01]  /*2060*/  @!P4 IMAD.IADD R71, R71, 0x1, -R4.reuse ;  /* 0x000000014747c824 */ /* 0x100fe200078e0a04 */
[----:B------:R-:W-:Y:S01]  /*2070*/  ISETP.GT.U32.AND P4, PT, R4, R69, PT ;  /* 0x000000450400720c */ /* 0x000fe20003f84070 */
[----:B------:R-:W-:Y:S01]  /*2080*/  @!P2 IMAD.IADD R59, R59, 0x1, -R4 ;  /* 0x000000013b3ba824 */ /* 0x000fe200078e0a04 */
[----:B------:R-:W-:Y:S01]  /*2090*/  ISETP.GE.AND P2, PT, R26, RZ, PT ;  /* 0x000000ff1a00720c */ /* 0x000fe20003f46270 */
[----:B------:R-:W-:Y:S01]  /*20a0*/  @!P0 IMAD.MOV R51, RZ, RZ, -R51 ;  /* 0x000000ffff338224 */ /* 0x000fe200078e0a33 */
[----:B------:R-:W-:Y:S01]  /*20b0*/  ISETP.GE.AND P0, PT, R30, RZ, PT ;  /* 0x000000ff1e00720c */ /* 0x000fe20003f06270 */
[----:B------:R-:W-:-:S02]  /*20c0*/  IMAD.U32 R8, RZ, RZ, UR12 ;  /* 0x0000000cff087e24 */ /* 0x000fc4000f8e00ff */
[----:B------:R-:W-:Y:S01]  /*20d0*/  @!P1 IMAD.MOV R55, RZ, RZ, -R55 ;  /* 0x000000ffff379224 */ /* 0x000fe200078e0a37 */
[C---:B------:R-:W-:Y:S01]  /*20e0*/  ISETP.GT.U32.AND P1, PT, R4.reuse, R71, PT ;  /* 0x000000470400720c */ /* 0x040fe20003f24070 */
[--C-:B------:R-:W-:Y:S01]  /*20f0*/  @!P3 IMAD.IADD R65, R65, 0x1, -R4.reuse ;  /* 0x000000014141b824 */ /* 0x100fe200078e0a04 */
[----:B------:R-:W-:Y:S01]  /*2100*/  ISETP.GT.U32.AND P3, PT, R4, R63, PT ;  /* 0x0000003f0400720c */ /* 0x000fe20003f64070 */
[----:B------:R-:W-:Y:S01]  /*2110*/  @!P5 IMAD.IADD R67, R67, 0x1, -R4 ;  /* 0x000000014343d824 */ /* 0x000fe200078e0a04 */
[----:B------:R-:W-:Y:S01]  /*2120*/  SHF.R.U32.HI R8, RZ, 0x4, R8 ;  /* 0x00000004ff087819 */ /* 0x000fe20000011608 */
[--C-:B------:R-:W-:Y:S01]  /*2130*/  @!P4 IMAD.IADD R69, R69, 0x1, -R4.reuse ;  /* 0x000000014545c824 */ /* 0x100fe200078e0a04 */
[----:B------:R-:W-:Y:S01]  /*2140*/  ISETP.GE.AND P4, PT, R14, RZ, PT ;  /* 0x000000ff0e00720c */ /* 0x000fe20003f86270 */
[----:B------:R-:W-:Y:S01]  /*2150*/  @!P2 IMAD.MOV R53, RZ, RZ, -R53 ;  /* 0x000000ffff35a224 */ /* 0x000fe200078e0a35 */
[C---:B------:R-:W-:Y:S01]  /*2160*/  ISETP.GT.U32.AND P2, PT, R4.reuse, R65, PT ;  /* 0x000000410400720c */ /* 0x040fe20003f44070 */
[----:B------:R-:W-:Y:S01]  /*2170*/  @!P0 IMAD.MOV R59, RZ, RZ, -R59 ;  /* 0x000000ffff3b8224 */ /* 0x000fe200078e0a3b */
[C---:B------:R-:W-:Y:S01]  /*2180*/  ISETP.GT.U32.AND P5, PT, R4.reuse, R67, PT ;  /* 0x000000430400720c */ /* 0x040fe20003fa4070 */
[----:B------:R-:W-:Y:S01]  /*2190*/  IMAD.SHL.U32 R237, R231, 0x8, RZ ;  /* 0x00000008e7ed7824 */ /* 0x000fe200078e00ff */
[----:B------:R-:W-:Y:S01]  /*21a0*/  ISETP.GT.U32.AND P0, PT, R4, R69, PT ;  /* 0x000000450400720c */ /* 0x000fe20003f04070 */
[--C-:B------:R-:W-:Y:S01]  /*21b0*/  @!P1 IMAD.IADD R71, R71, 0x1, -R4.reuse ;  /* 0x0000000147479824 */ /* 0x100fe200078e0a04 */
[----:B------:R-:W-:Y:S01]  /*21c0*/  ISETP.GE.AND P1, PT, R16, RZ, PT ;  /* 0x000000ff1000720c */ /* 0x000fe20003f26270 */
[----:B------:R-:W-:Y:S01]  /*21d0*/  @!P3 IMAD.IADD R63, R63, 0x1, -R4 ;  /* 0x000000013f3fb824 */ /* 0x000fe200078e0a04 */
[----:B------:R-:W-:Y:S01]  /*21e0*/  SGXT.U32 R215, R8, 0xe ;  /* 0x0000000e08d7781a */ /* 0x000fe20000000000 */
[----:B------:R-:W-:Y:S01]  /*21f0*/  IMAD.MOV.U32 R8, RZ, RZ, RZ ;  /* 0x000000ffff087224 */ /* 0x000fe200078e00ff */
[----:B------:R-:W-:Y:S01]  /*2200*/  ISETP.GE.AND P3, PT, R32, RZ, PT ;  /* 0x000000ff2000720c */ /* 0x000fe20003f66270 */
[----:B------:R-:W-:-:S02]  /*2210*/  @!P4 IMAD.MOV R63, RZ, RZ, -R63 ;  /* 0x000000ffff3fc224 */ /* 0x000fc400078e0a3f */
[--C-:B------:R-:W-:Y:S01]  /*2220*/  @!P2 IMAD.IADD R65, R65, 0x1, -R4.reuse ;  /* 0x000000014141a824 */ /* 0x100fe200078e0a04 */
[----:B------:R-:W-:Y:S01]  /*2230*/  IADD3 R10, P2, R215, 0x80, RZ ;  /* 0x00000080d70a7810 */ /* 0x000fe20007f5e0ff */
[--C-:B------:R-:W-:Y:S01]  /*2240*/  @!P5 IMAD.IADD R67, R67, 0x1, -R4.reuse ;  /* 0x000000014343d824 */ /* 0x100fe200078e0a04 */
[----:B------:R-:W-:Y:S01]  /*2250*/  ISETP.GE.AND P5, PT, R18, RZ, PT ;  /* 0x000000ff1200720c */ /* 0x000fe20003fa6270 */
[----:B------:R-:W-:Y:S01]  /*2260*/  @!P0 IMAD.IADD R69, R69, 0x1, -R4 ;  /* 0x0000000145458824 */ /* 0x000fe200078e0a04 */
[----:B------:R-:W-:Y:S01]  /*2270*/  ISETP.NE.AND P0, PT, R57, RZ, PT ;  /* 0x000000ff3900720c */ /* 0x000fe20003f05270 */
[----:B------:R-:W-:Y:S01]  /*2280*/  @!P1 IMAD.MOV R65, RZ, RZ, -R65 ;  /* 0x000000ffff419224 */ /* 0x000fe200078e0a41 */
[----:B------:R-:W-:Y:S01]  /*2290*/  LOP3.LUT R4, RZ, R57, RZ, 0x33, !PT ;  /* 0x00000039ff047212 */ /* 0x000fe200078e33ff */
[----:B------:R-:W-:Y:S01]  /*22a0*/  @!P6 IMAD.MOV R71, RZ, RZ, -R71 ;  /* 0x000000ffff47e224 */ /* 0x000fe200078e0a47 */
[----:B------:R-:W-:Y:S01]  /*22b0*/  IADD3.X R8, R8, 0x40000040, RZ, P2, !PT ;  /* 0x4000004008087810 */ /* 0x000fe200017fe4ff */
[----:B------:R-:W-:Y:S01]  /*22c0*/  @!P3 IMAD.MOV R61, RZ, RZ, -R61 ;  /* 0x000000ffff3db224 */ /* 0x000fe200078e0a3d */
[----:B------:R-:W-:Y:S01]  /*22d0*/  ISETP.GE.AND P2, PT, R34, RZ, PT ;  /* 0x000000ff2200720c */ /* 0x000fe20003f46270 */
[C---:B------:R-:W-:Y:S01]  /*22e0*/  IMAD R236, R231.reuse, 0x7, RZ ;  /* 0x00000007e7ec7824 */ /* 0x040fe200078e02ff */
[C---:B------:R-:W-:Y:S01]  /*22f0*/  SEL R13, R4.reuse, R13, !P0 ;  /* 0x0000000d040d7207 */ /* 0x040fe20004000000 */
[----:B------:R-:W-:Y:S01]  /*2300*/  IMAD R235, R231, 0x6, RZ ;  /* 0x00000006e7eb7824 */ /* 0x000fe200078e02ff */
[C---:B------:R-:W-:Y:S01]  /*2310*/  SEL R7, R4.reuse, R7, !P0 ;  /* 0x0000000704077207 */ /* 0x040fe20004000000 */
[----:B------:R-:W-:Y:S01]  /*2320*/  @!P5 IMAD.MOV R67, RZ, RZ, -R67 ;  /* 0x000000ffff43d224 */ /* 0x000fe200078e0a43 */
[----:B------:R-:W-:Y:S01]  /*2330*/  LEA R148, P1, R5, UR16, 0x1 ;  /* 0x0000001005947c11 */ /* 0x000fe2000f8208ff */
[----:B------:R-:W-:Y:S01]  /*2340*/  IMAD R13, R13, UR4, RZ ;  /* 0x000000040d0d7c24 */ /* 0x000fe2000f8e02ff */
[C---:B------:R-:W-:Y:S01]  /*2350*/  SEL R9, R4.reuse, R9, !P0 ;  /* 0x0000000904097207 */ /* 0x040fe20004000000 */
[----:B------:R-:W-:Y:S01]  /*2360*/  IMAD R7, R7, UR4, RZ ;  /* 0x0000000407077c24 */ /* 0x000fe2000f8e02ff */
[C---:B------:R-:W-:Y:S01]  /*2370*/  SEL R11, R4.reuse, R11, !P0 ;  /* 0x0000000b040b7207 */ /* 0x040fe20004000000 */
[----:B------:R-:W-:Y:S01]  /*2380*/  IMAD R234, R231, 0x5, RZ ;  /* 0x00000005e7ea7824 */ /* 0x000fe200078e02ff */
[C---:B------:R-:W-:Y:S01]  /*2390*/  SEL R27, R4.reuse, R27, !P0 ;  /* 0x0000001b041b7207 */ /* 0x040fe20004000000 */
[----:B------:R-:W-:Y:S01]  /*23a0*/  IMAD R9, R9, UR4, RZ ;  /* 0x0000000409097c24 */ /* 0x000fe2000f8e02ff */
[----:B------:R-:W-:Y:S01]  /*23b0*/  LEA.HI.X.SX32 R149, R5, UR17, 0x1, P1 ;  /* 0x0000001105957c11 */ /* 0x000fe200088f0eff */
[----:B------:R-:W-:Y:S01]  /*23c0*/  ULDC.64 UR16, c[0x0][0x218] ;  /* 0x0000860000107ab9 */ /* 0x000fe20000000a00 */
[C---:B------:R-:W-:Y:S01]  /*23d0*/  SEL R15, R4.reuse, R15, !P0 ;  /* 0x0000000f040f7207 */ /* 0x040fe20004000000 */
[----:B------:R-:W-:Y:S01]  /*23e0*/  IMAD R11, R11, UR4, RZ ;  /* 0x000000040b0b7c24 */ /* 0x000fe2000f8e02ff */
[C---:B------:R-:W-:Y:S01]  /*23f0*/  SEL R17, R4.reuse, R17, !P0 ;  /* 0x0000001104117207 */ /* 0x040fe20004000000 */
[----:B------:R-:W-:Y:S01]  /*2400*/  IMAD R27, R27, UR4, RZ ;  /* 0x000000041b1b7c24 */ /* 0x000fe2000f8e02ff */
[C---:B------:R-:W-:Y:S01]  /*2410*/  SEL R19, R4.reuse, R19, !P0 ;  /* 0x0000001304137207 */ /* 0x040fe20004000000 */
[----:B------:R-:W-:Y:S01]  /*2420*/  @!P2 IMAD.MOV R69, RZ, RZ, -R69 ;  /* 0x000000ffff45a224 */ /* 0x000fe200078e0a45 */
[C---:B------:R-:W-:Y:S01]  /*2430*/  SEL R21, R4.reuse, R21, !P0 ;  /* 0x0000001504157207 */ /* 0x040fe20004000000 */
[----:B------:R-:W-:Y:S01]  /*2440*/  IMAD R15, R15, UR4, RZ ;  /* 0x000000040f0f7c24 */ /* 0x000fe2000f8e02ff */
[C---:B------:R-:W-:Y:S01]  /*2450*/  SEL R23, R4.reuse, R23, !P0 ;  /* 0x0000001704177207 */ /* 0x040fe20004000000 */
[----:B------:R-:W-:Y:S01]  /*2460*/  IMAD R17, R17, UR4, RZ ;  /* 0x0000000411117c24 */ /* 0x000fe2000f8e02ff */
[C---:B------:R-:W-:Y:S01]  /*2470*/  SEL R25, R4.reuse, R25, !P0 ;  /* 0x0000001904197207 */ /* 0x040fe20004000000 */
[----:B------:R-:W-:Y:S01]  /*2480*/  IMAD R19, R19, UR4, RZ ;  /* 0x0000000413137c24 */ /* 0x000fe2000f8e02ff */
[C---:B------:R-:W-:Y:S01]  /*2490*/  SEL R41, R4.reuse, R41, !P0 ;  /* 0x0000002904297207 */ /* 0x040fe20004000000 */
[----:B------:R-:W-:Y:S01]  /*24a0*/  IMAD R21, R21, UR4, RZ ;  /* 0x0000000415157c24 */ /* 0x000fe2000f8e02ff */
[----:B------:R-:W-:Y:S01]  /*24b0*/  LEA R205, P1, R13, UR16, 0x1 ;  /* 0x000000100dcd7c11 */ /* 0x000fe2000f8208ff */
[----:B------:R-:W-:Y:S01]  /*24c0*/  IMAD R23, R23, UR4, RZ ;  /* 0x0000000417177c24 */ /* 0x000fe2000f8e02ff */
[----:B------:R-:W-:Y:S01]  /*24d0*/  LEA R214, P4, R7, UR16, 0x1 ;  /* 0x0000001007d67c11 */ /* 0x000fe2000f8808ff */
[----:B------:R-:W-:Y:S01]  /*24e0*/  IMAD R25, R25, UR4, RZ ;  /* 0x0000000419197c24 */ /* 0x000fe2000f8e02ff */
[----:B------:R-:W-:Y:S01]  /*24f0*/  LEA.HI.X.SX32 R204, R13, UR17, 0x1, P1 ;  /* 0x000000110dcc7c11 */ /* 0x000fe200088f0eff */
[----:B------:R-:W-:Y:S01]  /*2500*/  IMAD R41, R41, UR4, RZ ;  /* 0x0000000429297c24 */ /* 0x000fe2000f8e02ff */
[C---:B------:R-:W-:Y:S01]  /*2510*/  SEL R29, R4.reuse, R29, !P0 ;  /* 0x0000001d041d7207 */ /* 0x040fe20004000000 */
[C---:B------:R-:W-:Y:S01]  /*2520*/  IMAD.SHL.U32 R233, R231.reuse, 0x4, RZ ;  /* 0x00000004e7e97824 */ /* 0x040fe200078e00ff */
[C---:B------:R-:W-:Y:S01]  /*2530*/  SEL R31, R4.reuse, R31, !P0 ;  /* 0x0000001f041f7207 */ /* 0x040fe20004000000 */
[----:B------:R-:W-:Y:S01]  /*2540*/  IMAD R232, R231, 0x3, RZ ;  /* 0x00000003e7e87824 */ /* 0x000fe200078e02ff */
        /* <DEDUP_REMOVED lines=8> */
[----:B------:R-:W-:Y:S01]  /*25d0*/  SEL R55, R4, R55, !P0 ;  /* 0x0000003704377207 */ /* 0x000fe20004000000 */
[----:B------:R-:W-:Y:S01]  /*25e0*/  IMAD R37, R37, UR4, RZ ;  /* 0x0000000425257c24 */ /* 0x000fe2000f8e02ff */
[----:B------:R-:W-:Y:S01]  /*25f0*/  LEA R211, P3, R9, UR16, 0x1 ;  /* 0x0000001009d37c11 */ /* 0x000fe2000f8608ff */
[----:B------:R-:W-:Y:S01]  /*2600*/  IMAD R39, R39, UR4, RZ ;  /* 0x0000000427277c24 */ /* 0x000fe2000f8e02ff */
[----:B------:R-:W-:Y:S01]  /*2610*/  LEA R209, P2, R11, UR16, 0x1 ;  /* 0x000000100bd17c11 */ /* 0x000fe2000f8408ff */
[----:B------:R-:W-:Y:S01]  /*2620*/  IMAD R55, R55, UR4, RZ ;  /* 0x0000000437377c24 */ /* 0x000fe2000f8e02ff */
[----:B------:R-:W-:-:S02]  /*2630*/  LEA.HI.X.SX32 R213, R7, UR17, 0x1, P4 ;  /* 0x0000001107d57c11 */ /* 0x000fc4000a0f0eff */
[----:B------:R-:W-:Y:S02]  /*2640*/  CS2R R56, SRZ ;  /* 0x0000000000387805 */ /* 0x000fe4000001ff00 */
[----:B------:R-:W-:Y:S01]  /*2650*/  LEA R171, P1, R27, UR16, 0x1 ;  /* 0x000000101bab7c11 */ /* 0x000fe2000f8208ff */
[----:B------:R-:W0:Y:S01]  /*2660*/  LDC R7, c[0x0][0x23c] ;  /* 0x00008f00ff077b82 */ /* 0x000e220000000800 */
[C---:B------:R-:W-:Y:S01]  /*2670*/  SEL R43, R4.reuse, R43, !P0 ;  /* 0x0000002b042b7207 */ /* 0x040fe20004000000 */
[----:B------:R-:W-:Y:S01]  /*2680*/  IMAD.SHL.U32 R231, R231, 0x2, RZ ;  /* 0x00000002e7e77824 */ /* 0x000fe200078e00ff */
[C---:B------:R-:W-:Y:S02]  /*2690*/  SEL R45, R4.reuse, R45, !P0 ;  /* 0x0000002d042d7207 */ /* 0x040fe40004000000 */
        /* <DEDUP_REMOVED lines=22> */
[----:B------:R-:W-:Y:S01]  /*2800*/  LEA.HI.X.SX32 R210, R9, UR17, 0x1, P3 ;  /* 0x0000001109d27c11 */ /* 0x000fe200098f0eff */
[----:B------:R-:W-:Y:S01]  /*2810*/  IMAD R69, R69, UR4, RZ ;  /* 0x0000000445457c24 */ /* 0x000fe2000f8e02ff */
[----:B------:R-:W-:Y:S01]  /*2820*/  LEA.HI.X.SX32 R208, R11, UR17, 0x1, P2 ;  /* 0x000000110bd07c11 */ /* 0x000fe200090f0eff */
[----:B------:R-:W-:Y:S01]  /*2830*/  IMAD R4, R4, UR4, RZ ;  /* 0x0000000404047c24 */ /* 0x000fe2000f8e02ff */
[----:B------:R-:W-:Y:S01]  /*2840*/  LEA.HI.X.SX32 R170, R27, UR17, 0x1, P1 ;  /* 0x000000111baa7c11 */ /* 0x000fe200088f0eff */
[----:B------:R-:W-:Y:S01]  /*2850*/  ULDC UR4, c[0x0][0x230] ;  /* 0x00008c0000047ab9 */ /* 0x000fe20000000800 */
[----:B------:R-:W-:-:S02]  /*2860*/  LEA R203, P0, R15, UR16, 0x1 ;  /* 0x000000100fcb7c11 */ /* 0x000fc4000f8008ff */
[----:B------:R-:W-:Y:S02]  /*2870*/  CS2R R70, SRZ ;  /* 0x0000000000467805 */ /* 0x000fe4000001ff00 */
[----:B------:R-:W-:Y:S02]  /*2880*/  LEA R200, P6, R17, UR16, 0x1 ;  /* 0x0000001011c87c11 */ /* 0x000fe4000f8c08ff */
[----:B------:R-:W-:Y:S02]  /*2890*/  CS2R R26, SRZ ;  /* 0x00000000001a7805 */ /* 0x000fe4000001ff00 */
[----:B------:R-:W-:Y:S01]  /*28a0*/  LEA R197, P5, R19, UR16, 0x1 ;  /* 0x0000001013c57c11 */ /* 0x000fe2000f8a08ff */
[----:B------:R-:W-:Y:S01]  /*28b0*/  IMAD.U32 R5, RZ, RZ, UR4 ;  /* 0x00000004ff057e24 */ /* 0x000fe2000f8e00ff */
[----:B------:R-:W-:Y:S01]  /*28c0*/  LEA R195, P4, R21, UR16, 0x1 ;  /* 0x0000001015c37c11 */ /* 0x000fe2000f8808ff */
[----:B0-----:R-:W-:Y:S01]  /*28d0*/  IMAD.SHL.U32 R206, R7, 0x40, RZ ;  /* 0x0000004007ce7824 */ /* 0x001fe200078e00ff */
[----:B------:R-:W-:-:S02]  /*28e0*/  LEA R175, P3, R23, UR16, 0x1 ;  /* 0x0000001017af7c11 */ /* 0x000fc4000f8608ff */
[----:B------:R-:W-:Y:S02]  /*28f0*/  LEA R173, P2, R25, UR16, 0x1 ;  /* 0x0000001019ad7c11 */ /* 0x000fe4000f8408ff */
[----:B------:R-:W-:Y:S02]  /*2900*/  LEA R194, P1, R41, UR16, 0x1 ;  /* 0x0000001029c27c11 */ /* 0x000fe4000f8208ff */
[----:B------:R-:W-:Y:S02]  /*2910*/  LEA.HI.X.SX32 R201, R15, UR17, 0x1, P0 ;  /* 0x000000110fc97c11 */ /* 0x000fe400080f0eff */
[----:B------:R-:W-:Y:S02]  /*2920*/  LEA.HI.X.SX32 R199, R17, UR17, 0x1, P6 ;  /* 0x0000001111c77c11 */ /* 0x000fe4000b0f0eff */
[----:B------:R-:W-:Y:S02]  /*2930*/  LEA.HI.X.SX32 R196, R19, UR17, 0x1, P5 ;  /* 0x0000001113c47c11 */ /* 0x000fe4000a8f0eff */
[----:B------:R-:W-:-:S02]  /*2940*/  LEA.HI.X.SX32 R176, R21, UR17, 0x1, P4 ;  /* 0x0000001115b07c11 */ /* 0x000fc4000a0f0eff */
[----:B------:R-:W-:Y:S02]  /*2950*/  LEA.HI.X.SX32 R174, R23, UR17, 0x1, P3 ;  /* 0x0000001117ae7c11 */ /* 0x000fe400098f0eff */
[----:B------:R-:W-:Y:S02]  /*2960*/  LEA.HI.X.SX32 R172, R25, UR17, 0x1, P2 ;  /* 0x0000001119ac7c11 */ /* 0x000fe400090f0eff */
[----:B------:R-:W-:Y:S02]  /*2970*/  CS2R R24, SRZ ;  /* 0x0000000000187805 */ /* 0x000fe4000001ff00 */
[----:B------:R-:W-:Y:S02]  /*2980*/  LEA.HI.X.SX32 R128, R41, UR17, 0x1, P1 ;  /* 0x0000001129807c11 */ /* 0x000fe400088f0eff */
[----:B------:R-:W-:Y:S02]  /*2990*/  CS2R R40, SRZ ;  /* 0x0000000000287805 */ /* 0x000fe4000001ff00 */
[----:B------:R-:W-:-:S02]  /*29a0*/  LEA R169, P0, R29, UR16, 0x1 ;  /* 0x000000101da97c11 */ /* 0x000fc4000f8008ff */
[----:B------:R-:W-:Y:S02]  /*29b0*/  LEA R167, P6, R31, UR16, 0x1 ;  /* 0x000000101fa77c11 */ /* 0x000fe4000f8c08ff */
[----:B------:R-:W-:Y:S02]  /*29c0*/  LEA R189, P5, R33, UR16, 0x1 ;  /* 0x0000001021bd7c11 */ /* 0x000fe4000f8a08ff */
[----:B------:R-:W-:Y:S02]  /*29d0*/  LEA R191, P4, R35, UR16, 0x1 ;  /* 0x0000001023bf7c11 */ /* 0x000fe4000f8808ff */
[----:B------:R-:W-:Y:S02]  /*29e0*/  LEA R193, P3, R37, UR16, 0x1 ;  /* 0x0000001025c17c11 */ /* 0x000fe4000f8608ff */
[----:B------:R-:W-:Y:S02]  /*29f0*/  LEA R158, P2, R39, UR16, 0x1 ;  /* 0x00000010279e7c11 */ /* 0x000fe4000f8408ff */
[----:B------:R-:W-:-:S02]  /*2a00*/  LEA R143, P1, R55, UR16, 0x1 ;  /* 0x00000010378f7c11 */ /* 0x000fc4000f8208ff */
[----:B------:R-:W-:Y:S02]  /*2a10*/  LEA.HI.X.SX32 R168, R29, UR17, 0x1, P0 ;  /* 0x000000111da87c11 */ /* 0x000fe400080f0eff */
[----:B------:R-:W-:Y:S02]  /*2a20*/  CS2R R28, SRZ ;  /* 0x00000000001c7805 */ /* 0x000fe4000001ff00 */
[----:B------:R-:W-:Y:S02]  /*2a30*/  LEA.HI.X.SX32 R166, R31, UR17, 0x1, P6 ;  /* 0x000000111fa67c11 */ /* 0x000fe4000b0f0eff */
[----:B------:R-:W-:Y:S02]  /*2a40*/  CS2R R30, SRZ ;  /* 0x00000000001e7805 */ /* 0x000fe4000001ff00 */
[----:B------:R-:W-:Y:S02]  /*2a50*/  LEA.HI.X.SX32 R164, R33, UR17, 0x1, P5 ;  /* 0x0000001121a47c11 */ /* 0x000fe4000a8f0eff */
[----:B------:R-:W-:-:S02]  /*2a60*/  CS2R R32, SRZ ;  /* 0x0000000000207805 */ /* 0x000fc4000001ff00 */
        /* <DEDUP_REMOVED lines=8> */
[----:B------:R-:W-:Y:S02]  /*2af0*/  R2UR UR8, R10 ;  /* 0x000000000a0872ca */ /* 0x000fe400000e0000 */
[----:B------:R-:W-:Y:S02]  /*2b00*/  R2UR UR9, R8 ;  /* 0x00000000080972ca */ /* 0x000fe400000e0000 */
[----:B------:R-:W-:Y:S02]  /*2b10*/  LEA R133, P0, R43, UR16, 0x1 ;  /* 0x000000102b857c11 */ /* 0x000fe4000f8008ff */
[----:B------:R-:W-:-:S02]  /*2b20*/  LEA R125, P6, R45, UR16, 0x1 ;  /* 0x000000102d7d7c11 */ /* 0x000fc4000f8c08ff */
[----:B------:R-:W-:Y:S02]  /*2b30*/  LEA R135, P5, R47, UR16, 0x1 ;  /* 0x000000102f877c11 */ /* 0x000fe4000f8a08ff */
[----:B------:R-:W-:Y:S02]  /*2b40*/  LEA R137, P4, R49, UR16, 0x1 ;  /* 0x0000001031897c11 */ /* 0x000fe4000f8808ff */
[----:B------:R-:W-:Y:S02]  /*2b50*/  LEA R141, P3, R51, UR16, 0x1 ;  /* 0x00000010338d7c11 */ /* 0x000fe4000f8608ff */
[----:B------:R-:W-:Y:S01]  /*2b60*/  LEA R130, P2, R53, UR16, 0x1 ;  /* 0x0000001035827c11 */ /* 0x000fe2000f8408ff */
[----:B------:R-:W-:Y:S01]  /*2b70*/  UIADD3.64 UR20, UR8, 0x100, URZ ;  /* 0x0000010008147897 */ /* 0x000fe2000fffe03f */
[----:B------:R-:W-:Y:S01]  /*2b80*/  LEA R154, P1, R4, UR16, 0x1 ;  /* 0x00000010049a7c11 */ /* 0x000fe2000f8208ff */
[----:B------:R-:W-:Y:S01]  /*2b90*/  UIADD3.64 UR24, UR8, 0x180, URZ ;  /* 0x0000018008187897 */ /* 0x000fe2000fffe03f */
[----:B------:R-:W-:-:S02]  /*2ba0*/  LEA.HI.X.SX32 R132, R43, UR17, 0x1, P0 ;  /* 0x000000112b847c11 */ /* 0x000fc400080f0eff */
[----:B------:R-:W-:Y:S02]  /*2bb0*/  CS2R R42, SRZ ;  /* 0x00000000002a7805 */ /* 0x000fe4000001ff00 */
[----:B------:R-:W-:Y:S02]  /*2bc0*/  LEA.HI.X.SX32 R124, R45, UR17, 0x1, P6 ;  /* 0x000000112d7c7c11 */ /* 0x000fe4000b0f0eff */
[----:B------:R-:W-:Y:S02]  /*2bd0*/  CS2R R44, SRZ ;  /* 0x00000000002c7805 */ /* 0x000fe4000001ff00 */
[----:B------:R-:W-:Y:S02]  /*2be0*/  LEA.HI.X.SX32 R134, R47, UR17, 0x1, P5 ;  /* 0x000000112f867c11 */ /* 0x000fe4000a8f0eff */
[----:B------:R-:W-:Y:S02]  /*2bf0*/  CS2R R46, SRZ ;  /* 0x00000000002e7805 */ /* 0x000fe4000001ff00 */
[----:B------:R-:W-:-:S02]  /*2c00*/  LEA.HI.X.SX32 R136, R49, UR17, 0x1, P4 ;  /* 0x0000001131887c11 */ /* 0x000fc4000a0f0eff */
[----:B------:R-:W-:Y:S02]  /*2c10*/  CS2R R48, SRZ ;  /* 0x0000000000307805 */ /* 0x000fe4000001ff00 */
[----:B------:R-:W-:Y:S02]  /*2c20*/  LEA.HI.X.SX32 R140, R51, UR17, 0x1, P3 ;  /* 0x00000011338c7c11 */ /* 0x000fe400098f0eff */
[----:B------:R-:W-:Y:S02]  /*2c30*/  CS2R R50, SRZ ;  /* 0x0000000000327805 */ /* 0x000fe4000001ff00 */
[----:B------:R-:W-:Y:S02]  /*2c40*/  LEA.HI.X.SX32 R131, R53, UR17, 0x1, P2 ;  /* 0x0000001135837c11 */ /* 0x000fe400090f0eff */
[----:B------:R-:W-:Y:S02]  /*2c50*/  CS2R R52, SRZ ;  /* 0x0000000000347805 */ /* 0x000fe4000001ff00 */
[----:B------:R-:W-:Y:S01]  /*2c60*/  LEA.HI.X.SX32 R155, R4, UR17, 0x1, P1 ;  /* 0x00000011049b7c11 */ /* 0x000fe200088f0eff */
[----:B------:R-:W-:Y:S01]  /*2c70*/  UIADD3.64 UR28, UR8, 0x200, URZ ;  /* 0x00000200081c7897 */ /* 0x000fe2000fffe03f */
[----:B------:R-:W-:Y:S01]  /*2c80*/  LEA R145, P0, R59, UR16, 0x1 ;  /* 0x000000103b917c11 */ /* 0x000fe2000f8008ff */
[----:B------:R-:W-:Y:S01]  /*2c90*/  UIADD3.64 UR32, UR8, 0x280, URZ ;  /* 0x0000028008207897 */ /* 0x000fe2000fffe03f */
[----:B------:R-:W-:Y:S01]  /*2ca0*/  LEA R146, P6, R61, UR16, 0x1 ;  /* 0x000000103d927c11 */ /* 0x000fe2000f8c08ff */
[----:B------:R-:W-:Y:S01]  /*2cb0*/  UIADD3.64 UR36, UR8, 0x300, URZ ;  /* 0x0000030008247897 */ /* 0x000fe2000fffe03f */
[----:B------:R-:W-:-:S02]  /*2cc0*/  LEA R138, P5, R63, UR16, 0x1 ;  /* 0x000000103f8a7c11 */ /* 0x000fc4000f8a08ff */
[----:B------:R-:W-:Y:S02]  /*2cd0*/  LEA R150, P4, R65, UR16, 0x1 ;  /* 0x0000001041967c11 */ /* 0x000fe4000f8808ff */
[----:B------:R-:W-:Y:S02]  /*2ce0*/  LEA R152, P3, R67, UR16, 0x1 ;  /* 0x0000001043987c11 */ /* 0x000fe4000f8608ff */
[----:B------:R-:W-:Y:S02]  /*2cf0*/  LEA R156, P2, R69, UR16, 0x1 ;  /* 0x00000010459c7c11 */ /* 0x000fe4000f8408ff */
[----:B------:R-:W-:Y:S02]  /*2d00*/  LOP3.LUT R4, R88, 0x3f, RZ, 0xc0, !PT ;  /* 0x0000003f58047812 */ /* 0x000fe400078ec0ff */
        /* <DEDUP_REMOVED lines=11> */
[----:B------:R-:W-:Y:S01]  /*2dc0*/  CS2R R68, SRZ ;  /* 0x0000000000447805 */ /* 0x000fe2000001ff00 */
[----:B------:R-:W-:Y:S01]  /*2dd0*/  IMAD R198, R4, R7, RZ ;  /* 0x0000000704c67224 */ /* 0x000fe200078e02ff */
[----:B------:R-:W-:-:S12]  /*2de0*/  UIADD3.64 UR16, UR8, 0x80, URZ ;  /* 0x0000008008107897 */ /* 0x000fd8000fffe03f */
.L_x_1:
[----:B------:R-:W-:Y:S01]  /*2df0*/  ISETP.GT.AND P0, PT, R5, 0x2, PT ;  /* 0x000000020500780c */ /* 0x000fe20003f04270 */
[----:B------:R-:W-:Y:S01]  /*2e00*/  IMAD.WIDE R8, R231, 0x2, R148 ;  /* 0x00000002e7087825 */ /* 0x000fe200078e0294 */
[----:B------:R-:W-:Y:S01]  /*2e10*/  PRMT R181, RZ, 0x7610, R181 ;  /* 0x00007610ffb57816 */ /* 0x000fe200000000b5 */
[----:B------:R-:W0:Y:S01]  /*2e20*/  LDC R22, c[0x0][0x238] ;  /* 0x00008e00ff167b82 */ /* 0x000e220000000800 */
[C---:B------:R-:W-:Y:S02]  /*2e30*/  ISETP.GT.AND P3, PT, R5.reuse, 0x5, PT ;  /* 0x000000050500780c */ /* 0x040fe40003f64270 */
[C---:B------:R-:W-:Y:S01]  /*2e40*/  ISETP.GT.AND P2, PT, R5.reuse, 0x4, PT ;  /* 0x000000040500780c */ /* 0x040fe20003f44270 */
[----:B------:R-:W-:Y:S01]  /*2e50*/  IMAD.WIDE R14, R234, 0x2, R148 ;  /* 0x00000002ea0e7825 */ /* 0x000fe200078e0294 */
[----:B------:R-:W-:Y:S02]  /*2e60*/  PRMT R7, RZ, 0x7610, R7 ;  /* 0x00007610ff077816 */ /* 0x000fe40000000007 */
[----:B------:R-:W-:Y:S01]  /*2e70*/  ISETP.GT.AND P1, PT, R5, 0x3, PT ;  /* 0x000000030500780c */ /* 0x000fe20003f24270 */
[----:B------:R-:W-:Y:S01]  /*2e80*/  IMAD.WIDE R12, R233, 0x2, R148 ;  /* 0x00000002e90c7825 */ /* 0x000fe200078e0294 */
[----:B------:R-:W-:Y:S01]  /*2e90*/  PRMT R192, RZ, 0x7610, R192 ;  /* 0x00007610ffc07816 */ /* 0x000fe200000000c0 */
[----:B------:R1:W2:Y:S01]  /*2ea0*/  @P0 LDG.E.U16 R181, desc[UR14][R8.64] ;  /* 0x0000000e08b50981 */ /* 0x0002a2000c1e1500 */
[----:B------:R-:W-:Y:S01]  /*2eb0*/  ISETP.GT.AND P0, PT, R5, 0x6, PT ;  /* 0x000000060500780c */ /* 0x000fe20003f04270 */
[----:B------:R-:W-:Y:S01]  /*2ec0*/  IMAD.WIDE R10, R232, 0x2, R148 ;  /* 0x00000002e80a7825 */ /* 0x000fe200078e0294 */
[----:B------:R-:W-:Y:S01]  /*2ed0*/  PRMT R188, RZ, 0x7610, R188 ;  /* 0x00007610ffbc7816 */ /* 0x000fe200000000bc */
[----:B------:R-:W3:Y:S02]  /*2ee0*/  LDC R91, c[0x0][0x238] ;  /* 0x00008e00ff5b7b82 */ /* 0x000ee40000000800 */
[----:B------:R4:W5:Y:S01]  /*2ef0*/  @P2 LDG.E.U16 R7, desc[UR14][R12.64] ;  /* 0x0000000e0c072981 */ /* 0x000962000c1e1500 */
[----:B-1----:R-:W-:-:S03]  /*2f00*/  PRMT R8, RZ, 0x7610, R8 ;  /* 0x00007610ff087816 */ /* 0x002fc60000000008 */
[----:B------:R-:W5:Y:S01]  /*2f10*/  @P1 LDG.E.U16 R188, desc[UR14][R10.64] ;  /* 0x0000000e0abc1981 */ /* 0x000f62000c1e1500 */
[----:B------:R-:W-:Y:S01]  /*2f20*/  PRMT R9, RZ, 0x7610, R9 ;  /* 0x00007610ff097816 */ /* 0x000fe20000000009 */
[----:B------:R-:W-:Y:S01]  /*2f30*/  IMAD.WIDE R18, R243, 0x2, R148 ;  /* 0x00000002f3127825 */ /* 0x000fe200078e0294 */
[----:B------:R-:W-:Y:S01]  /*2f40*/  PRMT R118, RZ, 0x7610, R118 ;  /* 0x00007610ff767816 */ /* 0x000fe20000000076 */
[----:B------:R-:W1:Y:S01]  /*2f50*/  LDC R90, c[0x0][0x238] ;  /* 0x00008e00ff5a7b82 */ /* 0x000e620000000800 */
[----:B------:R-:W5:Y:S01]  /*2f60*/  @P3 LDG.E.U16 R8, desc[UR14][R14.64] ;  /* 0x0000000e0e083981 */ /* 0x000f62000c1e1500 */
[----:B------:R-:W-:Y:S01]  /*2f70*/  ISETP.GT.AND P3, PT, R5, 0x9, PT ;  /* 0x000000090500780c */ /* 0x000fe20003f64270 */
[----:B----4-:R-:W-:-:S05]  /*2f80*/  IMAD.WIDE R12, R235, 0x2, R148 ;  /* 0x00000002eb0c7825 */ /* 0x010fca00078e0294 */
[----:B------:R4:W5:Y:S01]  /*2f90*/  @P0 LDG.E.U16 R9, desc[UR14][R12.64] ;  /* 0x0000000e0c090981 */ /* 0x000962000c1e1500 */
[--C-:B------:R-:W-:Y:S01]  /*2fa0*/  IMAD.WIDE R16, R237, 0x2, R148.reuse ;  /* 0x00000002ed107825 */ /* 0x100fe200078e0294 */
[----:B------:R-:W-:Y:S01]  /*2fb0*/  ISETP.GT.AND P4, PT, R5, 0xb, PT ;  /* 0x0000000b0500780c */ /* 0x000fe20003f84270 */
[----:B------:R-:W1:Y:S02]  /*2fc0*/  LDC R94, c[0x0][0x238] ;  /* 0x00008e00ff5e7b82 */ /* 0x000e640000000800 */
[----:B----4-:R-:W-:Y:S01]  /*2fd0*/  IMAD.WIDE R12, R238, 0x2, R148 ;  /* 0x00000002ee0c7825 */ /* 0x010fe200078e0294 */
[----:B------:R-:W-:-:S05]  /*2fe0*/  PRMT R161, RZ, 0x7610, R161 ;  /* 0x00007610ffa17816 */ /* 0x000fca00000000a1 */
[----:B------:R-:W4:Y:S01]  /*2ff0*/  LDC R92, c[0x0][0x238] ;  /* 0x00008e00ff5c7b82 */ /* 0x000f220000000800 */
[----:B------:R0:W2:Y:S01]  /*3000*/  @P3 LDG.E.U16 R192, desc[UR14][R12.64] ;  /* 0x0000000e0cc03981 */ /* 0x0000a2000c1e1500 */
[C---:B------:R-:W-:Y:S02]  /*3010*/  ISETP.GT.AND P3, PT, R5.reuse, 0xe, PT ;  /* 0x0000000e0500780c */ /* 0x040fe40003f64270 */
[C---:B------:R-:W-:Y:S02]  /*3020*/  ISETP.GT.AND P2, PT, R5.reuse, 0x8, PT ;  /* 0x000000080500780c */ /* 0x040fe40003f44270 */
[----:B------:R-:W-:Y:S02]  /*3030*/  ISETP.GT.AND P1, PT, R5, 0x7, PT ;  /* 0x000000070500780c */ /* 0x000fe40003f24270 */
[----:B------:R-:W-:Y:S02]  /*3040*/  PRMT R190, RZ, 0x7610, R190 ;  /* 0x00007610ffbe7816 */ /* 0x000fe400000000be */
[----:B------:R-:W-:-:S02]  /*3050*/  PRMT R179, RZ, 0x7610, R179 ;  /* 0x00007610ffb37816 */ /* 0x000fc400000000b3 */
[----:B------:R-:W-:Y:S02]  /*3060*/  PRMT R120, RZ, 0x7610, R120 ;  /* 0x00007610ff787816 */ /* 0x000fe40000000078 */
[----:B------:R-:W-:Y:S01]  /*3070*/  PRMT R121, RZ, 0x7610, R121 ;  /* 0x00007610ff797816 */ /* 0x000fe20000000079 */
[----:B------:R-:W-:Y:S01]  /*3080*/  IMAD.WIDE R88, R250, 0x2, R148 ;  /* 0x00000002fa587825 */ /* 0x000fe200078e0294 */
[----:B0-----:R-:W-:Y:S01]  /*3090*/  PRMT R13, RZ, 0x7610, R13 ;  /* 0x00007610ff0d7816 */ /* 0x001fe2000000000d */
[----:B------:R-:W5:Y:S01]  /*30a0*/  @P2 LDG.E.U16 R118, desc[UR14][R16.64] ;  /* 0x0000000e10762981 */ /* 0x000f62000c1e1500 */
[----:B------:R-:W-:Y:S02]  /*30b0*/  PRMT R10, RZ, 0x7610, R10 ;  /* 0x00007610ff0a7816 */ /* 0x000fe4000000000a */
[----:B------:R-:W-:Y:S01]  /*30c0*/  PRMT R119, RZ, 0x7610, R119 ;  /* 0x00007610ff777816 */ /* 0x000fe20000000077 */
[--C-:B------:R-:W-:Y:S01]  /*30d0*/  IMAD.WIDE R20, R247, 0x2, R148.reuse ;  /* 0x00000002f7147825 */ /* 0x100fe200078e0294 */
[----:B------:R0:W2:Y:S01]  /*30e0*/  @P3 LDG.E.U16 R13, desc[UR14][R18.64] ;  /* 0x0000000e120d3981 */ /* 0x0000a2000c1e1500 */
[C---:B------:R-:W-:Y:S01]  /*30f0*/  ISETP.GT.AND P3, PT, R5.reuse, 0x11, PT ;  /* 0x000000110500780c */ /* 0x040fe20003f64270 */
[----:B------:R-:W4:Y:S01]  /*3100*/  LDC R95, c[0x0][0x238] ;  /* 0x00008e00ff5f7b82 */ /* 0x000f220000000800 */
[----:B------:R-:W-:Y:S01]  /*3110*/  IMAD.WIDE R14, R236, 0x2, R148 ;  /* 0x00000002ec0e7825 */ /* 0x000fe200078e0294 */
[----:B------:R-:W-:-:S02]  /*3120*/  ISETP.GT.AND P0, PT, R5, 0xa, PT ;  /* 0x0000000a0500780c */ /* 0x000fc40003f04270 */
[C---:B------:R-:W-:Y:S02]  /*3130*/  ISETP.GT.AND P2, PT, R5.reuse, 0xd, PT ;  /* 0x0000000d0500780c */ /* 0x040fe40003f44270 */
[----:B------:R3:W2:Y:S01]  /*3140*/  @P1 LDG.E.U16 R10, desc[UR14][R14.64] ;  /* 0x0000000e0e0a1981 */ /* 0x0006a2000c1e1500 */
[----:B------:R-:W-:Y:S01]  /*3150*/  ISETP.GT.AND P1, PT, R5, 0xc, PT ;  /* 0x0000000c0500780c */ /* 0x000fe20003f24270 */
[----:B0-----:R-:W-:Y:S01]  /*3160*/  IMAD.WIDE R18, R246, 0x2, R148 ;  /* 0x00000002f6127825 */ /* 0x001fe200078e0294 */
[----:B------:R-:W-:Y:S01]  /*3170*/  PRMT R123, RZ, 0x7610, R123 ;  /* 0x00007610ff7b7816 */ /* 0x000fe2000000007b */
[----:B------:R-:W0:Y:S02]  /*3180*/  LDC R98, c[0x0][0x238] ;  /* 0x00008e00ff627b82 */ /* 0x000e240000000800 */
[--C-:B------:R-:W-:Y:S01]  /*3190*/  IMAD.WIDE R16, R240, 0x2, R148.reuse ;  /* 0x00000002f0107825 */ /* 0x100fe200078e0294 */
[----:B------:R-:W2:Y:S03]  /*31a0*/  @P3 LDG.E.U16 R161, desc[UR14][R18.64] ;  /* 0x0000000e12a13981 */ /* 0x000ea6000c1e1500 */
[----:B---3--:R-:W-:Y:S01]  /*31b0*/  IMAD.WIDE R14, R239, 0x2, R148 ;  /* 0x00000002ef0e7825 */ /* 0x008fe200078e0294 */
[C---:B------:R-:W-:Y:S01]  /*31c0*/  ISETP.GT.AND P3, PT, R5.reuse, 0x18, PT ;  /* 0x000000180500780c */ /* 0x040fe20003f64270 */
[----:B------:R3:W2:Y:S01]  /*31d0*/  @P4 LDG.E.U16 R190, desc[UR14][R16.64] ;  /* 0x0000000e10be4981 */ /* 0x0006a2000c1e1500 */
[----:B------:R-:W-:Y:S01]  /*31e0*/  PRMT R12, RZ, 0x7610, R12 ;  /* 0x00007610ff0c7816 */ /* 0x000fe2000000000c */
[----:B------:R-:W0:Y:S01]  /*31f0*/  LDC R100, c[0x0][0x238] ;  /* 0x00008e00ff647b82 */ /* 0x000e220000000800 */
[----:B------:R-:W-:Y:S01]  /*3200*/  ISETP.GT.AND P4, PT, R5, 0xf, PT ;  /* 0x0000000f0500780c */ /* 0x000fe20003f84270 */
[----:B------:R1:W2:Y:S01]  /*3210*/  @P0 LDG.E.U16 R179, desc[UR14][R14.64] ;  /* 0x0000000e0eb30981 */ /* 0x0002a2000c1e1500 */
[----:B------:R-:W-:Y:S01]  /*3220*/  PRMT R11, RZ, 0x7610, R11 ;  /* 0x00007610ff0b7816 */ /* 0x000fe2000000000b */
[----:B------:R-:W-:-:S02]  /*3230*/  IMAD R22, R22, 0x18, RZ ;  /* 0x0000001816167824 */ /* 0x000fc400078e02ff */
[----:B---3--:R-:W-:Y:S01]  /*3240*/  IMAD.WIDE R16, R242, 0x2, R148 ;  /* 0x00000002f2107825 */ /* 0x008fe200078e0294 */
[----:B------:R-:W-:Y:S01]  /*3250*/  PRMT R122, RZ, 0x7610, R122 ;  /* 0x00007610ff7a7816 */ /* 0x000fe2000000007a */
[----:B------:R-:W3:Y:S02]  /*3260*/  LDC R96, c[0x0][0x238] ;  /* 0x00008e00ff607b82 */ /* 0x000ee40000000800 */
[--C-:B-1----:R-:W-:Y:S01]  /*3270*/  IMAD.WIDE R14, R241, 0x2, R148.reuse ;  /* 0x00000002f10e7825 */ /* 0x102fe200078e0294 */
[----:B------:R1:W2:Y:S01]  /*3280*/  @P2 LDG.E.U16 R12, desc[UR14][R16.64] ;  /* 0x0000000e100c2981 */ /* 0x0002a2000c1e1500 */
[----:B------:R-:W-:Y:S02]  /*3290*/  ISETP.GT.AND P2, PT, R5, 0x10, PT ;  /* 0x000000100500780c */ /* 0x000fe40003f44270 */
[----:B------:R-:W-:Y:S01]  /*32a0*/  IMAD.WIDE R22, R22, 0x2, R148 ;  /* 0x0000000216167825 */ /* 0x000fe200078e0294 */
[----:B------:R4:W2:Y:S01]  /*32b0*/  @P1 LDG.E.U16 R11, desc[UR14][R14.64] ;  /* 0x0000000e0e0b1981 */ /* 0x0008a2000c1e1500 */
[----:B------:R-:W-:Y:S01]  /*32c0*/  PRMT R177, RZ, 0x7610, R177 ;  /* 0x00007610ffb17816 */ /* 0x000fe200000000b1 */
[----:B------:R-:W3:Y:S01]  /*32d0*/  LDC R99, c[0x0][0x238] ;  /* 0x00008e00ff637b82 */ /* 0x000ee20000000800 */
[----:B------:R-:W-:Y:S01]  /*32e0*/  IMAD.SHL.U32 R91, R91, 0x20, RZ ;  /* 0x000000205b5b7824 */ /* 0x000fe200078e00ff */
[----:B------:R4:W2:Y:S01]  /*32f0*/  @P3 LDG.E.U16 R120, desc[UR14][R22.64] ;  /* 0x0000000e16783981 */ /* 0x0008a2000c1e1500 */
[----:B-1----:R-:W-:Y:S01]  /*3300*/  IMAD.WIDE R16, R244, 0x2, R148 ;  /* 0x00000002f4107825 */ /* 0x002fe200078e0294 */
[----:B----4-:R-:W-:-:S04]  /*3310*/  PRMT R14, RZ, 0x7610, R14 ;  /* 0x00007610ff0e7816 */ /* 0x010fc8000000000e */
[----:B------:R-:W1:Y:S01]  /*3320*/  LDC R101, c[0x0][0x238] ;  /* 0x00008e00ff657b82 */ /* 0x000e620000000800 */
[----:B------:R-:W-:Y:S01]  /*3330*/  ISETP.GT.AND P1, PT, R5, 0x13, PT ;  /* 0x000000130500780c */ /* 0x000fe20003f24270 */
[--C-:B------:R-:W-:Y:S01]  /*3340*/  IMAD.WIDE R22, R91, 0x2, R148.reuse ;  /* 0x000000025b167825 */ /* 0x100fe200078e0294 */
[----:B------:R4:W2:Y:S05]  /*3350*/  @P4 LDG.E.U16 R14, desc[UR14][R16.64] ;  /* 0x0000000e100e4981 */ /* 0x0008aa000c1e1500 */
[----:B------:R-:W0:Y:S01]  /*3360*/  LDC R91, c[0x0][0x238] ;  /* 0x00008e00ff5b7b82 */ /* 0x000e220000000800 */
[----:B----4-:R-:W-:Y:S01]  /*3370*/  IMAD.WIDE R16, R245, 0x2, R148 ;  /* 0x00000002f5107825 */ /* 0x010fe200078e0294 */
[----:B------:R-:W-:-:S06]  /*3380*/  PRMT R15, RZ, 0x7610, R15 ;  /* 0x00007610ff0f7816 */ /* 0x000fcc000000000f */
[----:B------:R-:W4:Y:S01]  /*3390*/  LDC R102, c[0x0][0x238] ;  /* 0x00008e00ff667b82 */ /* 0x000f220000000800 */
[----:B------:R3:W2:Y:S01]  /*33a0*/  @P2 LDG.E.U16 R121, desc[UR14][R16.64] ;  /* 0x0000000e10792981 */ /* 0x0006a2000c1e1500 */
[C---:B------:R-:W-:Y:S01]  /*33b0*/  ISETP.GT.AND P2, PT, R5.reuse, 0x15, PT ;  /* 0x000000150500780c */ /* 0x040fe20003f44270 */
[----:B------:R-:W-:Y:S01]  /*33c0*/  IMAD.WIDE R18, R248, 0x2, R148 ;  /* 0x00000002f8127825 */ /* 0x000fe200078e0294 */
[----:B------:R-:W-:Y:S02]  /*33d0*/  PRMT R127, RZ, 0x7610, R127 ;  /* 0x00007610ff7f7816 */ /* 0x000fe4000000007f */
[----:B------:R-:W-:Y:S02]  /*33e0*/  PRMT R126, RZ, 0x7610, R126 ;  /* 0x00007610ff7e7816 */ /* 0x000fe4000000007e */
[----:B------:R-:W5:Y:S01]  /*33f0*/  LDC R104, c[0x0][0x238] ;  /* 0x00008e00ff687b82 */ /* 0x000f620000000800 */
[----:B------:R-:W2:Y:S01]  /*3400*/  @P1 LDG.E.U16 R15, desc[UR14][R18.64] ;  /* 0x0000000e120f1981 */ /* 0x000ea2000c1e1500 */
[----:B------:R-:W-:-:S02]  /*3410*/  ISETP.GT.AND P1, PT, R5, 0x20, PT ;  /* 0x000000200500780c */ /* 0x000fc40003f24270 */
[----:B---3--:R-:W-:Y:S01]  /*3420*/  PRMT R17, RZ, 0x7610, R17 ;  /* 0x00007610ff117816 */ /* 0x008fe20000000011 */
[----:B------:R-:W-:Y:S01]  /*3430*/  IMAD R90, R90, 0x28, RZ ;  /* 0x000000285a5a7824 */ /* 0x000fe200078e02ff */
[----:B------:R-:W-:Y:S02]  /*3440*/  ISETP.GT.AND P0, PT, R5, RZ, PT ;  /* 0x000000ff0500720c */ /* 0x000fe40003f04270 */
[----:B------:R-:W-:Y:S01]  /*3450*/  PRMT R163, RZ, 0x7610, R163 ;  /* 0x00007610ffa37816 */ /* 0x000fe200000000a3 */
[----:B------:R-:W3:Y:S01]  /*3460*/  LDC R106, c[0x0][0x238] ;  /* 0x00008e00ff6a7b82 */ /* 0x000ee20000000800 */
[----:B------:R1:W2:Y:S01]  /*3470*/  @P2 LDG.E.U16 R17, desc[UR14][R88.64] ;  /* 0x0000000e58112981 */ /* 0x0002a2000c1e1500 */
[----:B0-----:R-:W-:Y:S01]  /*3480*/  IMAD R91, R91, 0x19, RZ ;  /* 0x000000195b5b7824 */ /* 0x001fe200078e02ff */
[----:B------:R-:W-:-:S03]  /*3490*/  ISETP.GT.AND P3, PT, R5, 0x28, PT ;  /* 0x000000280500780c */ /* 0x000fc60003f64270 */
[----:B------:R0:W2:Y:S01]  /*34a0*/  @P1 LDG.E.U16 R123, desc[UR14][R22.64] ;  /* 0x0000000e167b1981 */ /* 0x0000a2000c1e1500 */
[----:B------:R-:W-:Y:S01]  /*34b0*/  ISETP.GT.AND P4, PT, R5, 0x12, PT ;  /* 0x000000120500780c */ /* 0x000fe20003f84270 */
[----:B------:R-:W3:Y:S02]  /*34c0*/  LDC R108, c[0x0][0x238] ;  /* 0x00008e00ff6c7b82 */ /* 0x000ee40000000800 */
[----:B------:R-:W2:Y:S01]  /*34d0*/  @P0 LDG.E.U16 R119, desc[UR14][R148.64] ;  /* 0x0000000e94770981 */ /* 0x000ea2000c1e1500 */
[----:B-1----:R-:W-:-:S05]  /*34e0*/  IMAD.WIDE R88, R90, 0x2, R148 ;  /* 0x000000025a587825 */ /* 0x002fca00078e0294 */
[----:B------:R-:W1:Y:S01]  /*34f0*/  LDC R90, c[0x0][0x238] ;  /* 0x00008e00ff5a7b82 */ /* 0x000e620000000800 */
[----:B0-----:R-:W-:Y:S01]  /*3500*/  IMAD.WIDE R22, R91, 0x2, R148 ;  /* 0x000000025b167825 */ /* 0x001fe200078e0294 */
[----:B------:R-:W-:Y:S01]  /*3510*/  ISETP.GT.AND P0, PT, R5, 0x14, PT ;  /* 0x000000140500780c */ /* 0x000fe20003f04270 */
[----:B------:R-:W2:Y:S01]  /*3520*/  @P3 LDG.E.U16 R122, desc[UR14][R88.64] ;  /* 0x0000000e587a3981 */ /* 0x000ea2000c1e1500 */
[----:B------:R-:W-:-:S03]  /*3530*/  PRMT R16, RZ, 0x7610, R16 ;  /* 0x00007610ff107816 */ /* 0x000fc60000000010 */
[----:B------:R0:W2:Y:S01]  /*3540*/  @P4 LDG.E.U16 R177, desc[UR14][R20.64] ;  /* 0x0000000e14b14981 */ /* 0x0000a2000c1e1500 */
[----:B------:R-:W4:Y:S01]  /*3550*/  LDC R91, c[0x0][0x238] ;  /* 0x00008e00ff5b7b82 */ /* 0x000f220000000800 */
[C---:B------:R-:W-:Y:S02]  /*3560*/  ISETP.GT.AND P3, PT, R5.reuse, 0x30, PT ;  /* 0x000000300500780c */ /* 0x040fe40003f64270 */
[----:B------:R-:W-:Y:S02]  /*3570*/  ISETP.GT.AND P4, PT, R5, 0x38, PT ;  /* 0x000000380500780c */ /* 0x000fe40003f84270 */
[----:B------:R-:W-:Y:S02]  /*3580*/  PRMT R129, RZ, 0x7610, R129 ;  /* 0x00007610ff817816 */ /* 0x000fe40000000081 */
[----:B------:R-:W-:Y:S01]  /*3590*/  PRMT R178, RZ, 0x7610, R178 ;  /* 0x00007610ffb27816 */ /* 0x000fe200000000b2 */
[----:B------:R-:W3:Y:S01]  /*35a0*/  LDC R110, c[0x0][0x238] ;  /* 0x00008e00ff6e7b82 */ /* 0x000ee20000000800 */
[----:B0-----:R-:W-:-:S05]  /*35b0*/  IMAD.WIDE R20, R249, 0x2, R148 ;  /* 0x00000002f9147825 */ /* 0x001fca00078e0294 */
[----:B------:R0:W2:Y:S01]  /*35c0*/  @P0 LDG.E.U16 R16, desc[UR14][R20.64] ;  /* 0x0000000e14100981 */ /* 0x0000a2000c1e1500 */
[----:B-1----:R-:W-:Y:S01]  /*35d0*/  IMAD R90, R90, 0x30, RZ ;  /* 0x000000305a5a7824 */ /* 0x002fe200078e02ff */
[----:B------:R-:W-:-:S03]  /*35e0*/  ISETP.GT.AND P0, PT, R5, 0x16, PT ;  /* 0x000000160500780c */ /* 0x000fc60003f04270 */
[----:B------:R-:W-:Y:S02]  /*35f0*/  IMAD.WIDE R88, R90, 0x2, R148 ;  /* 0x000000025a587825 */ /* 0x000fe400078e0294 */
[----:B------:R-:W1:Y:S02]  /*3600*/  LDC R90, c[0x0][0x238] ;  /* 0x00008e00ff5a7b82 */ /* 0x000e640000000800 */
[----:B----4-:R-:W-:Y:S01]  /*3610*/  IMAD R91, R91, 0x38, RZ ;  /* 0x000000385b5b7824 */ /* 0x010fe200078e02ff */
[----:B------:R4:W2:Y:S01]  /*3620*/  @P3 LDG.E.U16 R127, desc[UR14][R88.64] ;  /* 0x0000000e587f3981 */ /* 0x0008a2000c1e1500 */
[----:B------:R-:W-:Y:S01]  /*3630*/  PRMT R18, RZ, 0x7610, R18 ;  /* 0x00007610ff127816 */ /* 0x000fe20000000012 */
[----:B------:R-:W-:Y:S02]  /*3640*/  IMAD R94, R94, 0x1c, RZ ;  /* 0x0000001c5e5e7824 */ /* 0x000fe400078e02ff */
[----:B0-----:R-:W-:Y:S01]  /*3650*/  IMAD.WIDE R20, R251, 0x2, R148 ;  /* 0x00000002fb147825 */ /* 0x001fe200078e0294 */
[----:B------:R-:W-:-:S04]  /*3660*/  ISETP.GT.AND P1, PT, R5, 0x19, PT ;  /* 0x000000190500780c */ /* 0x000fc80003f24270 */
[----:B------:R-:W2:Y:S01]  /*3670*/  @P0 LDG.E.U16 R18, desc[UR14][R20.64] ;  /* 0x0000000e14120981 */ /* 0x000ea2000c1e1500 */
[----:B----4-:R-:W-:Y:S01]  /*3680*/  IMAD.WIDE R88, R91, 0x2, R148 ;  /* 0x000000025b587825 */ /* 0x010fe200078e0294 */
[----:B------:R-:W-:-:S04]  /*3690*/  ISETP.GT.AND P0, PT, R5, 0x17, PT ;  /* 0x000000170500780c */ /* 0x000fc80003f04270 */
[----:B------:R0:W4:Y:S01]  /*36a0*/  @P4 LDG.E.U16 R126, desc[UR14][R88.64] ;  /* 0x0000000e587e4981 */ /* 0x000122000c1e1500 */
[----:B------:R-:W-:-:S03]  /*36b0*/  PRMT R19, RZ, 0x7610, R19 ;  /* 0x00007610ff137816 */ /* 0x000fc60000000013 */
[----:B------:R3:W4:Y:S01]  /*36c0*/  @P1 LDG.E.U16 R163, desc[UR14][R22.64] ;  /* 0x0000000e16a31981 */ /* 0x000722000c1e1500 */
[--C-:B0-----:R-:W-:Y:S02]  /*36d0*/  IMAD.WIDE R88, R94, 0x2, R148.reuse ;  /* 0x000000025e587825 */ /* 0x101fe400078e0294 */
[----:B------:R-:W0:Y:S02]  /*36e0*/  LDC R94, c[0x0][0x238] ;  /* 0x00008e00ff5e7b82 */ /* 0x000e240000000800 */
[----:B------:R-:W-:-:S04]  /*36f0*/  IMAD.WIDE R20, R252, 0x2, R148 ;  /* 0x00000002fc147825 */ /* 0x000fc800078e0294 */
[----:B-1----:R-:W-:Y:S01]  /*3700*/  IMAD R90, R90, 0x1a, RZ ;  /* 0x0000001a5a5a7824 */ /* 0x002fe200078e02ff */
[----:B------:R-:W4:Y:S01]  /*3710*/  @P0 LDG.E.U16 R19, desc[UR14][R20.64] ;  /* 0x0000000e14130981 */ /* 0x000f22000c1e1500 */
[----:B------:R-:W-:Y:S02]  /*3720*/  ISETP.GT.AND P0, PT, R5, 0x1, PT ;  /* 0x000000010500780c */ /* 0x000fe40003f04270 */
[--C-:B---3--:R-:W-:Y:S02]  /*3730*/  IMAD.WIDE R22, R90, 0x2, R148.reuse ;  /* 0x000000025a167825 */ /* 0x108fe400078e0294 */
[----:B------:R-:W1:Y:S02]  /*3740*/  LDC R90, c[0x0][0x238] ;  /* 0x00008e00ff5a7b82 */ /* 0x000e640000000800 */
[----:B------:R-:W-:-:S07]  /*3750*/  IMAD.WIDE R92, R92, 0x2, R148 ;  /* 0x000000025c5c7825 */ /* 0x000fce00078e0294 */
[----:B------:R3:W4:Y:S01]  /*3760*/  @P0 LDG.E.U16 R129, desc[UR14][R92.64] ;  /* 0x0000000e5c810981 */ /* 0x000722000c1e1500 */
[----:B0-----:R-:W-:-:S04]  /*3770*/  IMAD R94, R94, 0x1e, RZ ;  /* 0x0000001e5e5e7824 */ /* 0x001fc800078e02ff */
[----:B---3--:R-:W-:Y:S02]  /*3780*/  IMAD.WIDE R92, R94, 0x2, R148 ;  /* 0x000000025e5c7825 */ /* 0x008fe400078e0294 */
[----:B------:R-:W0:Y:S01]  /*3790*/  LDC R94, c[0x0][0x238] ;  /* 0x00008e00ff5e7b82 */ /* 0x000e220000000800 */
[C---:B------:R-:W-:Y:S02]  /*37a0*/  ISETP.GT.AND P1, PT, R5.reuse, 0x1b, PT ;  /* 0x0000001b0500780c */ /* 0x040fe40003f24270 */
[----:B------:R-:W-:Y:S01]  /*37b0*/  ISETP.GT.AND P2, PT, R5, 0x1a, PT ;  /* 0x0000001a0500780c */ /* 0x000fe20003f44270 */
[----:B-1----:R-:W-:Y:S01]  /*37c0*/  IMAD R90, R90, 0x1b, RZ ;  /* 0x0000001b5a5a7824 */ /* 0x002fe200078e02ff */
[----:B------:R-:W-:Y:S01]  /*37d0*/  PRMT R20, RZ, 0x7610, R20 ;  /* 0x00007610ff147816 */ /* 0x000fe20000000014 */
[----:B------:R-:W-:Y:S01]  /*37e0*/  IMAD R95, R95, 0x1d, RZ ;  /* 0x0000001d5f5f7824 */ /* 0x000fe200078e02ff */
[----:B------:R-:W-:Y:S01]  /*37f0*/  ISETP.GT.AND P3, PT, R5, 0x1d, PT ;  /* 0x0000001d0500780c */ /* 0x000fe20003f64270 */
[----:B------:R-:W-:-:S06]  /*3800*/  IMAD.WIDE R90, R90, 0x2, R148 ;  /* 0x000000025a5a7825 */ /* 0x000fcc00078e0294 */
[----:B------:R1:W3:Y:S04]  /*3810*/  @P1 LDG.E.U16 R20, desc[UR14][R90.64] ;  /* 0x0000000e5a141981 */ /* 0x0002e8000c1e1500 */
[----:B------:R5:W3:Y:S01]  /*3820*/  @P2 LDG.E.U16 R178, desc[UR14][R22.64] ;  /* 0x0000000e16b22981 */ /* 0x000ae2000c1e1500 */
[----:B-1----:R-:W-:Y:S02]  /*3830*/  IMAD.WIDE R90, R95, 0x2, R148 ;  /* 0x000000025f5a7825 */ /* 0x002fe400078e0294 */
[----:B------:R-:W1:Y:S01]  /*3840*/  LDC R95, c[0x0][0x238] ;  /* 0x00008e00ff5f7b82 */ /* 0x000e620000000800 */
[----:B-----5:R-:W-:Y:S01]  /*3850*/  PRMT R22, RZ, 0x7610, R22 ;  /* 0x00007610ff167816 */ /* 0x020fe20000000016 */
[----:B0-----:R-:W-:Y:S01]  /*3860*/  IMAD R94, R94, 0x1f, RZ ;  /* 0x0000001f5e5e7824 */ /* 0x001fe200078e02ff */
[----:B------:R-:W-:-:S04]  /*3870*/  ISETP.GT.AND P2, PT, R5, 0x1c, PT ;  /* 0x0000001c0500780c */ /* 0x000fc80003f44270 */
[----:B------:R0:W5:Y:S01]  /*3880*/  @P3 LDG.E.U16 R22, desc[UR14][R90.64] ;  /* 0x0000000e5a163981 */ /* 0x000162000c1e1500 */
[----:B------:R-:W-:Y:S02]  /*3890*/  PRMT R21, RZ, 0x7610, R21 ;  /* 0x00007610ff157816 */ /* 0x000fe40000000015 */
[----:B------:R-:W-:Y:S02]  /*38a0*/  ISETP.GT.AND P1, PT, R5, 0x1e, PT ;  /* 0x0000001e0500780c */ /* 0x000fe40003f24270 */
[----:B------:R-:W-:-:S04]  /*38b0*/  PRMT R23, RZ, 0x7610, R23 ;  /* 0x00007610ff177816 */ /* 0x000fc80000000017 */
[----:B------:R-:W5:Y:S01]  /*38c0*/  @P2 LDG.E.U16 R21, desc[UR14][R88.64] ;  /* 0x0000000e58152981 */ /* 0x000f62000c1e1500 */
[----:B0-----:R-:W-:Y:S02]  /*38d0*/  IMAD.WIDE R90, R94, 0x2, R148 ;  /* 0x000000025e5a7825 */ /* 0x001fe400078e0294 */
[----:B------:R-:W0:Y:S01]  /*38e0*/  LDC R94, c[0x0][0x238] ;  /* 0x00008e00ff5e7b82 */ /* 0x000e220000000800 */
[----:B------:R-:W-:Y:S01]  /*38f0*/  ISETP.GT.AND P2, PT, R5, 0x21, PT ;  /* 0x000000210500780c */ /* 0x000fe20003f44270 */
[----:B-1----:R-:W-:Y:S01]  /*3900*/  IMAD R95, R95, 0x21, RZ ;  /* 0x000000215f5f7824 */ /* 0x002fe200078e02ff */
[C---:B------:R-:W-:Y:S01]  /*3910*/  ISETP.GT.AND P0, PT, R5.reuse, 0x1f, PT ;  /* 0x0000001f0500780c */ /* 0x040fe20003f04270 */
[----:B------:R1:W5:Y:S01]  /*3920*/  @P1 LDG.E.U16 R23, desc[UR14][R92.64] ;  /* 0x0000000e5c171981 */ /* 0x000362000c1e1500 */
[----:B------:R-:W-:Y:S02]  /*3930*/  PRMT R165, RZ, 0x7610, R165 ;  /* 0x00007610ffa57816 */ /* 0x000fe400000000a5 */
[----:B------:R-:W-:Y:S01]  /*3940*/  ISETP.GT.AND P1, PT, R5, 0x22, PT ;  /* 0x000000220500780c */ /* 0x000fe20003f24270 */
[----:B-1----:R-:W-:Y:S01]  /*3950*/  IMAD.WIDE R92, R95, 0x2, R148 ;  /* 0x000000025f5c7825 */ /* 0x002fe200078e0294 */
[----:B------:R-:W-:-:S02]  /*3960*/  PRMT R88, RZ, 0x7610, R88 ;  /* 0x00007610ff587816 */ /* 0x000fc40000000058 */
[----:B------:R-:W-:-:S03]  /*3970*/  PRMT R180, RZ, 0x7610, R180 ;  /* 0x00007610ffb47816 */ /* 0x000fc600000000b4 */
[----:B------:R-:W3:Y:S01]  /*3980*/  @P2 LDG.E.U16 R165, desc[UR14][R92.64] ;  /* 0x0000000e5ca52981 */ /* 0x000ee2000c1e1500 */
[----:B------:R-:W-:Y:S01]  /*3990*/  ISETP.GT.AND P2, PT, R5, 0x24, PT ;  /* 0x000000240500780c */ /* 0x000fe20003f44270 */
[----:B0-----:R-:W-:Y:S02]  /*39a0*/  IMAD R94, R94, 0x22, RZ ;  /* 0x000000225e5e7824 */ /* 0x001fe400078e02ff */
[----:B------:R0:W5:Y:S01]  /*39b0*/  @P0 LDG.E.U16 R88, desc[UR14][R90.64] ;  /* 0x0000000e5a580981 */ /* 0x000162000c1e1500 */
[----:B------:R-:W-:Y:S02]  /*39c0*/  IMAD R98, R98, 0x24, RZ ;  /* 0x0000002462627824 */ /* 0x000fe400078e02ff */
[----:B------:R-:W-:-:S05]  /*39d0*/  IMAD.WIDE R94, R94, 0x2, R148 ;  /* 0x000000025e5e7825 */ /* 0x000fca00078e0294 */
[----:B------:R1:W5:Y:S01]  /*39e0*/  @P1 LDG.E.U16 R180, desc[UR14][R94.64] ;  /* 0x0000000e5eb41981 */ /* 0x000362000c1e1500 */
[----:B0-----:R-:W-:Y:S01]  /*39f0*/  PRMT R90, RZ, 0x7610, R90 ;  /* 0x00007610ff5a7816 */ /* 0x001fe2000000005a */
[----:B------:R-:W-:Y:S02]  /*3a00*/  IMAD R100, R100, 0x27, RZ ;  /* 0x0000002764647824 */ /* 0x000fe400078e02ff */
[--C-:B-1----:R-:W-:Y:S01]  /*3a10*/  IMAD.WIDE R94, R98, 0x2, R148.reuse ;  /* 0x00000002625e7825 */ /* 0x102fe200078e0294 */
[----:B------:R-:W-:Y:S01]  /*3a20*/  ISETP.GT.AND P3, PT, R5, 0x23, PT ;  /* 0x000000230500780c */ /* 0x000fe20003f64270 */
[----:B------:R-:W0:Y:S03]  /*3a30*/  LDC R98, c[0x0][0x238] ;  /* 0x00008e00ff627b82 */ /* 0x000e260000000800 */
[----:B------:R1:W5:Y:S02]  /*3a40*/  @P2 LDG.E.U16 R90, desc[UR14][R94.64] ;  /* 0x0000000e5e5a2981 */ /* 0x000364000c1e1500 */
[----:B-1----:R-:W-:-:S03]  /*3a50*/  IMAD.WIDE R94, R100, 0x2, R148 ;  /* 0x00000002645e7825 */ /* 0x002fc600078e0294 */
[----:B------:R-:W1:Y:S01]  /*3a60*/  LDC R100, c[0x0][0x238] ;  /* 0x00008e00ff647b82 */ /* 0x000e620000000800 */
[----:B------:R-:W-:Y:S01]  /*3a70*/  IMAD R96, R96, 0x23, RZ ;  /* 0x0000002360607824 */ /* 0x000fe200078e02ff */
[----:B------:R-:W-:Y:S02]  /*3a80*/  ISETP.GT.AND P1, PT, R5, 0x25, PT ;  /* 0x000000250500780c */ /* 0x000fe40003f24270 */
[----:B------:R-:W-:Y:S01]  /*3a90*/  PRMT R89, RZ, 0x7610, R89 ;  /* 0x00007610ff597816 */ /* 0x000fe20000000059 */
[----:B------:R-:W-:Y:S01]  /*3aa0*/  IMAD.WIDE R96, R96, 0x2, R148 ;  /* 0x0000000260607825 */ /* 0x000fe200078e0294 */
[----:B------:R-:W-:-:S03]  /*3ab0*/  PRMT R91, RZ, 0x7610, R91 ;  /* 0x00007610ff5b7816 */ /* 0x000fc6000000005b */
[----:B------:R-:W-:Y:S01]  /*3ac0*/  IMAD R99, R99, 0x25, RZ ;  /* 0x0000002563637824 */ /* 0x000fe200078e02ff */
[----:B------:R0:W5:Y:S03]  /*3ad0*/  @P3 LDG.E.U16 R89, desc[UR14][R96.64] ;  /* 0x0000000e60593981 */ /* 0x000166000c1e1500 */
[----:B0-----:R-:W-:-:S04]  /*3ae0*/  IMAD.WIDE R96, R99, 0x2, R148 ;  /* 0x0000000263607825 */ /* 0x001fc800078e0294 */
[----:B-1----:R-:W-:Y:S01]  /*3af0*/  IMAD R100, R100, 0x29, RZ ;  /* 0x0000002964647824 */ /* 0x002fe200078e02ff */
[----:B------:R0:W5:Y:S03]  /*3b00*/  @P1 LDG.E.U16 R91, desc[UR14][R96.64] ;  /* 0x0000000e605b1981 */ /* 0x000166000c1e1500 */
[----:B0-----:R-:W-:Y:S02]  /*3b10*/  IMAD.WIDE R96, R100, 0x2, R148 ;  /* 0x0000000264607825 */ /* 0x001fe400078e0294 */
[----:B------:R-:W0:Y:S01]  /*3b20*/  LDC R100, c[0x0][0x238] ;  /* 0x00008e00ff647b82 */ /* 0x000e220000000800 */
[C---:B------:R-:W-:Y:S02]  /*3b30*/  ISETP.GT.AND P0, PT, R5.reuse, 0x29, PT ;  /* 0x000000290500780c */ /* 0x040fe40003f04270 */
[----:B------:R-:W-:Y:S01]  /*3b40*/  ISETP.GT.AND P3, PT, R5, 0x26, PT ;  /* 0x000000260500780c */ /* 0x000fe20003f64270 */
[----:B------:R-:W-:Y:S01]  /*3b50*/  IMAD R98, R98, 0x26, RZ ;  /* 0x0000002662627824 */ /* 0x000fe200078e02ff */
[----:B------:R-:W-:Y:S01]  /*3b60*/  PRMT R187, RZ, 0x7610, R187 ;  /* 0x00007610ffbb7816 */ /* 0x000fe200000000bb */
[----:B------:R-:W-:Y:S01]  /*3b70*/  IMAD R101, R101, 0x2a, RZ ;  /* 0x0000002a65657824 */ /* 0x000fe200078e02ff */
[----:B------:R-:W-:Y:S01]  /*3b80*/  PRMT R92, RZ, 0x7610, R92 ;  /* 0x00007610ff5c7816 */ /* 0x000fe2000000005c */
[----:B------:R-:W-:Y:S01]  /*3b90*/  IMAD.WIDE R98, R98, 0x2, R148 ;  /* 0x0000000262627825 */ /* 0x000fe200078e0294 */
[----:B------:R-:W-:-:S05]  /*3ba0*/  ISETP.GT.AND P4, PT, R5, 0x27, PT ;  /* 0x000000270500780c */ /* 0x000fca0003f84270 */
[----:B------:R1:W5:Y:S04]  /*3bb0*/  @P0 LDG.E.U16 R187, desc[UR14][R96.64] ;  /* 0x0000000e60bb0981 */ /* 0x000368000c1e1500 */
[----:B------:R2:W5:Y:S01]  /*3bc0*/  @P3 LDG.E.U16 R92, desc[UR14][R98.64] ;  /* 0x0000000e625c3981 */ /* 0x000562000c1e1500 */
[----:B0-----:R-:W-:Y:S02]  /*3bd0*/  IMAD R100, R100, 0x39, RZ ;  /* 0x0000003964647824 */ /* 0x001fe400078e02ff */
[--C-:B-1----:R-:W-:Y:S02]  /*3be0*/  IMAD.WIDE R96, R101, 0x2, R148.reuse ;  /* 0x0000000265607825 */ /* 0x102fe400078e0294 */
[----:B------:R-:W0:Y:S02]  /*3bf0*/  LDC R101, c[0x0][0x238] ;  /* 0x00008e00ff657b82 */ /* 0x000e240000000800 */
[----:B--2---:R-:W-:-:S06]  /*3c00*/  IMAD.WIDE R98, R100, 0x2, R148 ;  /* 0x0000000264627825 */ /* 0x004fcc00078e0294 */
[----:B------:R-:W1:Y:S01]  /*3c10*/  LDC R100, c[0x0][0x238] ;  /* 0x00008e00ff647b82 */ /* 0x000e620000000800 */
[----:B------:R-:W-:Y:S02]  /*3c20*/  PRMT R93, RZ, 0x7610, R93 ;  /* 0x00007610ff5d7816 */ /* 0x000fe4000000005d */
[----:B------:R-:W-:-:S04]  /*3c30*/  ISETP.GT.AND P1, PT, R5, 0x2a, PT ;  /* 0x0000002a0500780c */ /* 0x000fc80003f24270 */
[----:B------:R-:W2:Y:S01]  /*3c40*/  @P4 LDG.E.U16 R93, desc[UR14][R94.64] ;  /* 0x0000000e5e5d4981 */ /* 0x000ea2000c1e1500 */
[----:B------:R-:W-:Y:S02]  /*3c50*/  ISETP.GT.AND P4, PT, R5, 0x39, PT ;  /* 0x000000390500780c */ /* 0x000fe40003f84270 */
[----:B------:R-:W-:Y:S02]  /*3c60*/  PRMT R182, RZ, 0x7610, R182 ;  /* 0x00007610ffb67816 */ /* 0x000fe400000000b6 */
[----:B------:R-:W-:Y:S01]  /*3c70*/  PRMT R183, RZ, 0x7610, R183 ;  /* 0x00007610ffb77816 */ /* 0x000fe200000000b7 */
[----:B0-----:R-:W-:-:S03]  /*3c80*/  IMAD R101, R101, 0x2b, RZ ;  /* 0x0000002b65657824 */ /* 0x001fc600078e02ff */
[----:B------:R0:W2:Y:S01]  /*3c90*/  @P1 LDG.E.U16 R182, desc[UR14][R96.64] ;  /* 0x0000000e60b61981 */ /* 0x0000a2000c1e1500 */
[----:B------:R-:W-:-:S04]  /*3ca0*/  IMAD R102, R102, 0x31, RZ ;  /* 0x0000003166667824 */ /* 0x000fc800078e02ff */
[----:B------:R4:W2:Y:S01]  /*3cb0*/  @P4 LDG.E.U16 R183, desc[UR14][R98.64] ;  /* 0x0000000e62b74981 */ /* 0x0008a2000c1e1500 */
[----:B-1----:R-:W-:Y:S02]  /*3cc0*/  IMAD R100, R100, 0x2c, RZ ;  /* 0x0000002c64647824 */ /* 0x002fe400078e02ff */
[--C-:B0-----:R-:W-:Y:S02]  /*3cd0*/  IMAD.WIDE R96, R101, 0x2, R148.reuse ;  /* 0x0000000265607825 */ /* 0x101fe400078e0294 */
[----:B------:R-:W0:Y:S02]  /*3ce0*/  LDC R101, c[0x0][0x238] ;  /* 0x00008e00ff657b82 */ /* 0x000e240000000800 */
[----:B----4-:R-:W-:-:S06]  /*3cf0*/  IMAD.WIDE R98, R100, 0x2, R148 ;  /* 0x0000000264627825 */ /* 0x010fcc00078e0294 */
[----:B------:R-:W1:Y:S01]  /*3d00*/  LDC R100, c[0x0][0x238] ;  /* 0x00008e00ff647b82 */ /* 0x000e620000000800 */
[----:B------:R-:W-:Y:S01]  /*3d10*/  IMAD.WIDE R94, R102, 0x2, R148 ;  /* 0x00000002665e7825 */ /* 0x000fe200078e0294 */
[----:B------:R-:W-:-:S06]  /*3d20*/  ISETP.GT.AND P3, PT, R5, 0x31, PT ;  /* 0x000000310500780c */ /* 0x000fcc0003f64270 */
[----:B------:R-:W4:Y:S01]  /*3d30*/  LDC R102, c[0x0][0x238] ;  /* 0x00008e00ff667b82 */ /* 0x000f220000000800 */
[C---:B------:R-:W-:Y:S02]  /*3d40*/  ISETP.GT.AND P0, PT, R5.reuse, 0x2b, PT ;  /* 0x0000002b0500780c */ /* 0x040fe40003f04270 */
[----:B------:R-:W-:Y:S02]  /*3d50*/  PRMT R185, RZ, 0x7610, R185 ;  /* 0x00007610ffb97816 */ /* 0x000fe400000000b9 */
[----:B------:R-:W-:-:S04]  /*3d60*/  ISETP.GT.AND P2, PT, R5, 0x2c, PT ;  /* 0x0000002c0500780c */ /* 0x000fc80003f44270 */
[----:B------:R0:W2:Y:S01]  /*3d70*/  @P3 LDG.E.U16 R185, desc[UR14][R94.64] ;  /* 0x0000000e5eb93981 */ /* 0x0000a2000c1e1500 */
[----:B------:R-:W-:Y:S01]  /*3d80*/  ISETP.GT.AND P3, PT, R5, 0x2e, PT ;  /* 0x0000002e0500780c */ /* 0x000fe20003f64270 */
[----:B0-----:R-:W-:Y:S01]  /*3d90*/  IMAD R101, R101, 0x2d, RZ ;  /* 0x0000002d65657824 */ /* 0x001fe200078e02ff */
[----:B------:R-:W-:Y:S02]  /*3da0*/  PRMT R94, RZ, 0x7610, R94 ;  /* 0x00007610ff5e7816 */ /* 0x000fe4000000005e */
[----:B------:R-:W-:Y:S01]  /*3db0*/  PRMT R95, RZ, 0x7610, R95 ;  /* 0x00007610ff5f7816 */ /* 0x000fe2000000005f */
[----:B-1----:R-:W-:-:S03]  /*3dc0*/  IMAD R100, R100, 0x2e, RZ ;  /* 0x0000002e64647824 */ /* 0x002fc600078e02ff */
[----:B------:R0:W2:Y:S01]  /*3dd0*/  @P0 LDG.E.U16 R94, desc[UR14][R96.64] ;  /* 0x0000000e605e0981 */ /* 0x0000a2000c1e1500 */
[----:B----4-:R-:W-:-:S03]  /*3de0*/  IMAD R102, R102, 0x2f, RZ ;  /* 0x0000002f66667824 */ /* 0x010fc600078e02ff */
[----:B------:R1:W4:Y:S01]  /*3df0*/  @P2 LDG.E.U16 R95, desc[UR14][R98.64] ;  /* 0x0000000e625f2981 */ /* 0x000322000c1e1500 */
[----:B0-----:R-:W-:Y:S01]  /*3e00*/  PRMT R97, RZ, 0x7610, R97 ;  /* 0x00007610ff617816 */ /* 0x001fe20000000061 */
[----:B-1----:R-:W-:-:S04]  /*3e10*/  IMAD.WIDE R98, R101, 0x2, R148 ;  /* 0x0000000265627825 */ /* 0x002fc800078e0294 */
[----:B------:R-:W-:-:S05]  /*3e20*/  IMAD.WIDE R100, R100, 0x2, R148 ;  /* 0x0000000264647825 */ /* 0x000fca00078e0294 */
[----:B------:R0:W4:Y:S01]  /*3e30*/  @P3 LDG.E.U16 R97, desc[UR14][R100.64] ;  /* 0x0000000e64613981 */ /* 0x000122000c1e1500 */
[C---:B------:R-:W-:Y:S01]  /*3e40*/  ISETP.GT.AND P1, PT, R5.reuse, 0x2d, PT ;  /* 0x0000002d0500780c */ /* 0x040fe20003f24270 */
[----:B0-----:R-:W-:Y:S02]  /*3e50*/  IMAD.WIDE R100, R102, 0x2, R148 ;  /* 0x0000000266647825 */ /* 0x001fe400078e0294 */
[----:B------:R-:W0:Y:S01]  /*3e60*/  LDC R102, c[0x0][0x238] ;  /* 0x00008e00ff667b82 */ /* 0x000e220000000800 */
[----:B------:R-:W-:Y:S02]  /*3e70*/  ISETP.GT.AND P0, PT, R5, 0x2f, PT ;  /* 0x0000002f0500780c */ /* 0x000fe40003f04270 */
[----:B------:R-:W-:-:S07]  /*3e80*/  PRMT R96, RZ, 0x7610, R96 ;  /* 0x00007610ff607816 */ /* 0x000fce0000000060 */
[----:B------:R1:W4:Y:S02]  /*3e90*/  @P1 LDG.E.U16 R96, desc[UR14][R98.64] ;  /* 0x0000000e62601981 */ /* 0x000324000c1e1500 */
[----:B-1----:R-:W-:Y:S01]  /*3ea0*/  PRMT R98, RZ, 0x7610, R98 ;  /* 0x00007610ff627816 */ /* 0x002fe20000000062 */
[----:B0-----:R-:W-:-:S05]  /*3eb0*/  IMAD R102, R102, 0x32, RZ ;  /* 0x0000003266667824 */ /* 0x001fca00078e02ff */
[----:B------:R0:W4:Y:S02]  /*3ec0*/  @P0 LDG.E.U16 R98, desc[UR14][R100.64] ;  /* 0x0000000e64620981 */ /* 0x000124000c1e1500 */
[----:B0-----:R-:W-:Y:S02]  /*3ed0*/  IMAD.WIDE R100, R102, 0x2, R148 ;  /* 0x0000000266647825 */ /* 0x001fe400078e0294 */
[----:B------:R-:W0:Y:S01]  /*3ee0*/  LDC R102, c[0x0][0x238] ;  /* 0x00008e00ff667b82 */ /* 0x000e220000000800 */
[----:B------:R-:W-:Y:S02]  /*3ef0*/  ISETP.GT.AND P1, PT, R5, 0x32, PT ;  /* 0x000000320500780c */ /* 0x000fe40003f24270 */
[----:B------:R-:W-:-:S11]  /*3f00*/  PRMT R184, RZ, 0x7610, R184 ;  /* 0x00007610ffb87816 */ /* 0x000fd600000000b8 */
[----:B------:R1:W4:Y:S01]  /*3f10*/  @P1 LDG.E.U16 R184, desc[UR14][R100.64] ;  /* 0x0000000e64b81981 */ /* 0x000322000c1e1500 */
[----:B0-----:R-:W-:-:S04]  /*3f20*/  IMAD R102, R102, 0x33, RZ ;  /* 0x0000003366667824 */ /* 0x001fc800078e02ff */
[----:B-1----:R-:W-:Y:S02]  /*3f30*/  IMAD.WIDE R100, R102, 0x2, R148 ;  /* 0x0000000266647825 */ /* 0x002fe400078e0294 */
[----:B------:R-:W0:Y:S01]  /*3f40*/  LDC R102, c[0x0][0x238] ;  /* 0x00008e00ff667b82 */ /* 0x000e220000000800 */
[C---:B------:R-:W-:Y:S02]  /*3f50*/  ISETP.GT.AND P0, PT, R5.reuse, 0x33, PT ;  /* 0x000000330500780c */ /* 0x040fe40003f04270 */
[----:B------:R-:W-:Y:S02]  /*3f60*/  ISETP.GT.AND P1, PT, R5, 0x34, PT ;  /* 0x000000340500780c */ /* 0x000fe40003f24270 */
[----:B------:R-:W-:Y:S01]  /*3f70*/  PRMT R99, RZ, 0x7610, R99 ;  /* 0x00007610ff637816 */ /* 0x000fe20000000063 */
[----:B------:R-:W-:-:S08]  /*3f80*/  IMAD R104, R104, 0x35, RZ ;  /* 0x0000003568687824 */ /* 0x000fd000078e02ff */
[----:B------:R1:W4:Y:S01]  /*3f90*/  @P0 LDG.E.U16 R99, desc[UR14][R100.64] ;  /* 0x0000000e64630981 */ /* 0x000322000c1e1500 */
[----:B0-----:R-:W-:Y:S01]  /*3fa0*/  IMAD R102, R102, 0x34, RZ ;  /* 0x0000003466667824 */ /* 0x001fe200078e02ff */
[----:B-1----:R-:W-:-:S03]  /*3fb0*/  PRMT R100, RZ, 0x7610, R100 ;  /* 0x00007610ff647816 */ /* 0x002fc60000000064 */
[----:B------:R-:W-:-:S05]  /*3fc0*/  IMAD.WIDE R102, R102, 0x2, R148 ;  /* 0x0000000266667825 */ /* 0x000fca00078e0294 */
[----:B------:R0:W4:Y:S02]  /*3fd0*/  @P1 LDG.E.U16 R100, desc[UR14][R102.64] ;  /* 0x0000000e66641981 */ /* 0x000124000c1e1500 */
[----:B0-----:R-:W-:Y:S02]  /*3fe0*/  IMAD.WIDE R102, R104, 0x2, R148 ;  /* 0x0000000268667825 */ /* 0x001fe400078e0294 */
        /* <DEDUP_REMOVED lines=42> */
[----:B------:R-:W-:-:S09]  /*4290*/  PRMT R107, RZ, 0x7610, R107 ;  /* 0x00007610ff6b7816 */ /* 0x000fd2000000006b */
[----:B------:R1:W4:Y:S01]  /*42a0*/  @P0 LDG.E.U16 R107, desc[UR14][R108.64] ;  /* 0x0000000e6c6b0981 */ /* 0x000322000c1e1500 */
[----:B0-----:R-:W-:Y:S01]  /*42b0*/  IMAD R110, R110, 0x3f, RZ ;  /* 0x0000003f6e6e7824 */ /* 0x001fe200078e02ff */
[----:B-1----:R-:W-:-:S03]  /*42c0*/  PRMT R108, RZ, 0x7610, R108 ;  /* 0x00007610ff6c7816 */ /* 0x002fc6000000006c */
[----:B------:R-:W-:-:S05]  /*42d0*/  IMAD.WIDE R110, R110, 0x2, R148 ;  /* 0x000000026e6e7825 */ /* 0x000fca00078e0294 */
[----:B------:R0:W4:Y:S01]  /*42e0*/  @P1 LDG.E.U16 R108, desc[UR14][R110.64] ;  /* 0x0000000e6e6c1981 */ /* 0x000122000c1e1500 */
[----:B------:R-:W-:Y:S01]  /*42f0*/  BAR.SYNC.DEFER_BLOCKING 0x0 ;  /* 0x0000000000007b1d */ /* 0x000fe20000010000 */
[----:B------:R-:W-:Y:S02]  /*4300*/  ISETP.GE.AND P0, PT, R4, R5, PT ;  /* 0x000000050400720c */ /* 0x000fe40003f06270 */
[----:B------:R-:W-:Y:S01]  /*4310*/  PRMT R109, RZ, 0x7610, R109 ;  /* 0x00007610ff6d7816 */ /* 0x000fe2000000006d */
[----:B0-----:R-:W-:-:S04]  /*4320*/  IMAD.WIDE R110, R198, 0x2, R154 ;  /* 0x00000002c66e7825 */ /* 0x001fc800078e029a */
[----:B------:R-:W-:-:S06]  /*4330*/  IMAD.WIDE R112, R198, 0x2, R156 ;  /* 0x00000002c6707825 */ /* 0x000fcc00078e029c */
[----:B------:R0:W4:Y:S02]  /*4340*/  @!P0 LDG.E.U16 R109, desc[UR14][R110.64] ;  /* 0x0000000e6e6d8981 */ /* 0x000124000c1e1500 */
[----:B0-----:R-:W-:Y:S02]  /*4350*/  PRMT R110, RZ, 0x7610, R110 ;  /* 0x00007610ff6e7816 */ /* 0x001fe4000000006e */
[----:B------:R-:W-:-:S04]  /*4360*/  PRMT R111, RZ, 0x7610, R111 ;  /* 0x00007610ff6f7816 */ /* 0x000fc8000000006f */
[----:B------:R0:W4:Y:S01]  /*4370*/  @!P0 LDG.E.U16 R110, desc[UR14][R112.64] ;  /* 0x0000000e706e8981 */ /* 0x000122000c1e1500 */
[----:B------:R-:W-:-:S04]  /*4380*/  IMAD.WIDE R114, R198, 0x2, R150 ;  /* 0x00000002c6727825 */ /* 0x000fc800078e0296 */
[----:B0-----:R-:W-:-:S05]  /*4390*/  IMAD.WIDE R112, R198, 0x2, R152 ;  /* 0x00000002c6707825 */ /* 0x001fca00078e0298 */
[----:B------:R0:W4:Y:S01]  /*43a0*/  @!P0 LDG.E.U16 R111, desc[UR14][R112.64] ;  /* 0x0000000e706f8981 */ /* 0x000122000c1e1500 */
[----:B------:R-:W-:Y:S02]  /*43b0*/  LOP3.LUT R145, R145, R144, RZ, 0x3c, !PT ;  /* 0x0000009091917212 */ /* 0x000fe400078e3cff */
[----:B0-----:R-:W-:Y:S02]  /*43c0*/  PRMT R112, RZ, 0x7610, R112 ;  /* 0x00007610ff707816 */ /* 0x001fe40000000070 */
[----:B------:R-:W-:-:S04]  /*43d0*/  PRMT R113, RZ, 0x7610, R113 ;  /* 0x00007610ff717816 */ /* 0x000fc80000000071 */
[----:B------:R0:W4:Y:S01]  /*43e0*/  @!P0 LDG.E.U16 R112, desc[UR14][R114.64] ;  /* 0x0000000e72708981 */ /* 0x000122000c1e1500 */
[----:B------:R-:W-:Y:S01]  /*43f0*/  LOP3.LUT R144, R145, R144, RZ, 0x3c, !PT ;  /* 0x0000009091907212 */ /* 0x000fe200078e3cff */
[----:B------:R-:W-:Y:S01]  /*4400*/  IMAD.WIDE R116, R198, 0x2, R146 ;  /* 0x00000002c6747825 */ /* 0x000fe200078e0292 */
[----:B------:R-:W-:-:S03]  /*4410*/  LOP3.LUT R143, R143, R142, RZ, 0x3c, !PT ;  /* 0x0000008e8f8f7212 */ /* 0x000fc600078e3cff */
[----:B0-----:R-:W-:Y:S01]  /*4420*/  IMAD.WIDE R114, R198, 0x2, R138 ;  /* 0x00000002c6727825 */ /* 0x001fe200078e028a */
[----:B------:R-:W-:-:S04]  /*4430*/  LOP3.LUT R145, R145, R144, RZ, 0x3c, !PT ;  /* 0x0000009091917212 */ /* 0x000fc800078e3cff */
[----:B------:R0:W4:Y:S01]  /*4440*/  @!P0 LDG.E.U16 R113, desc[UR14][R114.64] ;  /* 0x0000000e72718981 */ /* 0x000122000c1e1500 */
[----:B------:R-:W-:Y:S02]  /*4450*/  LOP3.LUT R142, R143, R142, RZ, 0x3c, !PT ;  /* 0x0000008e8f8e7212 */ /* 0x000fe400078e3cff */
[----:B0-----:R-:W-:Y:S02]  /*4460*/  PRMT R114, RZ, 0x7610, R114 ;  /* 0x00007610ff727816 */ /* 0x001fe40000000072 */
[----:B------:R-:W-:-:S04]  /*4470*/  PRMT R115, RZ, 0x7610, R115 ;  /* 0x00007610ff737816 */ /* 0x000fc80000000073 */
[----:B------:R0:W4:Y:S01]  /*4480*/  @!P0 LDG.E.U16 R114, desc[UR14][R116.64] ;  /* 0x0000000e74728981 */ /* 0x000122000c1e1500 */
[----:B------:R-:W-:Y:S02]  /*4490*/  LOP3.LUT R143, R143, R142, RZ, 0x3c, !PT ;  /* 0x0000008e8f8f7212 */ /* 0x000fe400078e3cff */
[----:B------:R-:W-:Y:S01]  /*44a0*/  LOP3.LUT R141, R141, R140, RZ, 0x3c, !PT ;  /* 0x0000008c8d8d7212 */ /* 0x000fe200078e3cff */
[----:B------:R-:W-:Y:S01]  /*44b0*/  STS.U16 [R2+UR12], R119 ;  /* 0x0000007702007988 */ /* 0x000fe2000800040c */
[----:B0-----:R-:W-:-:S03]  /*44c0*/  IMAD.WIDE R116, R198, 0x2, R144 ;  /* 0x00000002c6747825 */ /* 0x001fc600078e0290 */
[----:B------:R0:W-:Y:S04]  /*44d0*/  STS.U16 [R2+UR12+0x400], R118 ;  /* 0x0004007602007988 */ /* 0x0001e8000800040c */
[----:B------:R1:W4:Y:S01]  /*44e0*/  @!P0 LDG.E.U16 R115, desc[UR14][R116.64] ;  /* 0x0000000e74738981 */ /* 0x000322000c1e1500 */
[----:B------:R-:W-:Y:S01]  /*44f0*/  LOP3.LUT R140, R141, R140, RZ, 0x3c, !PT ;  /* 0x0000008c8d8c7212 */ /* 0x000fe200078e3cff */
[----:B0-----:R-:W-:Y:S01]  /*4500*/  IMAD.WIDE R118, R198, 0x2, R142 ;  /* 0x00000002c6767825 */ /* 0x001fe200078e028e */
[----:B-1----:R-:W-:Y:S02]  /*4510*/  PRMT R116, RZ, 0x7610, R116 ;  /* 0x00007610ff747816 */ /* 0x002fe40000000074 */
[----:B------:R-:W-:Y:S02]  /*4520*/  PRMT R117, RZ, 0x7610, R117 ;  /* 0x00007610ff757816 */ /* 0x000fe40000000075 */
[----:B------:R-:W-:-:S02]  /*4530*/  LOP3.LUT R137, R137, R136, RZ, 0x3c, !PT ;  /* 0x0000008889897212 */ /* 0x000fc400078e3cff */
[----:B------:R0:W4:Y:S01]  /*4540*/  @!P0 LDG.E.U16 R116, desc[UR14][R118.64] ;  /* 0x0000000e76748981 */ /* 0x000122000c1e1500 */
[----:B------:R-:W-:Y:S02]  /*4550*/  LOP3.LUT R141, R141, R140, RZ, 0x3c, !PT ;  /* 0x0000008c8d8d7212 */ /* 0x000fe400078e3cff */
[----:B------:R-:W-:Y:S01]  /*4560*/  LOP3.LUT R136, R137, R136, RZ, 0x3c, !PT ;  /* 0x0000008889887212 */ /* 0x000fe200078e3cff */
[----:B------:R-:W-:Y:S01]  /*4570*/  STS.U16 [R2+UR12+0x800], R121 ;  /* 0x0008007902007988 */ /* 0x000fe2000800040c */
[----:B0-----:R-:W-:-:S03]  /*4580*/  IMAD.WIDE R118, R198, 0x2, R130 ;  /* 0x00000002c6767825 */ /* 0x001fc600078e0282 */
[----:B------:R0:W-:Y:S01]  /*4590*/  STS.U16 [R2+UR12+0xc00], R120 ;  /* 0x000c007802007988 */ /* 0x0001e2000800040c */
[----:B------:R-:W-:-:S03]  /*45a0*/  LOP3.LUT R135, R135, R134, RZ, 0x3c, !PT ;  /* 0x0000008687877212 */ /* 0x000fc600078e3cff */
[----:B------:R1:W4:Y:S01]  /*45b0*/  @!P0 LDG.E.U16 R117, desc[UR14][R118.64] ;  /* 0x0000000e76758981 */ /* 0x000322000c1e1500 */
[----:B------:R-:W-:Y:S01]  /*45c0*/  LOP3.LUT R137, R137, R136, RZ, 0x3c, !PT ;  /* 0x0000008889897212 */ /* 0x000fe200078e3cff */
[----:B0-----:R-:W-:Y:S01]  /*45d0*/  IMAD.WIDE R120, R198, 0x2, R140 ;  /* 0x00000002c6787825 */ /* 0x001fe200078e028c */
[----:B-1----:R-:W-:Y:S02]  /*45e0*/  PRMT R118, RZ, 0x7610, R118 ;  /* 0x00007610ff767816 */ /* 0x002fe40000000076 */
[----:B------:R-:W-:Y:S02]  /*45f0*/  LOP3.LUT R134, R135, R134, RZ, 0x3c, !PT ;  /* 0x0000008687867212 */ /* 0x000fe400078e3cff */
[----:B------:R-:W-:Y:S02]  /*4600*/  PRMT R119, RZ, 0x7610, R119 ;  /* 0x00007610ff777816 */ /* 0x000fe40000000077 */
[----:B------:R0:W4:Y:S01]  /*4610*/  @!P0 LDG.E.U16 R118, desc[UR14][R120.64] ;  /* 0x0000000e78768981 */ /* 0x000122000c1e1500 */
[----:B------:R-:W-:-:S02]  /*4620*/  LOP3.LUT R125, R125, R124, RZ, 0x3c, !PT ;  /* 0x0000007c7d7d7212 */ /* 0x000fc400078e3cff */
[----:B------:R-:W-:Y:S02]  /*4630*/  LOP3.LUT R135, R135, R134, RZ, 0x3c, !PT ;  /* 0x0000008687877212 */ /* 0x000fe400078e3cff */
[----:B------:R-:W-:Y:S01]  /*4640*/  LOP3.LUT R124, R125, R124, RZ, 0x3c, !PT ;  /* 0x0000007c7d7c7212 */ /* 0x000fe200078e3cff */
[----:B0-----:R-:W-:Y:S01]  /*4650*/  IMAD.WIDE R120, R198, 0x2, R136 ;  /* 0x00000002c6787825 */ /* 0x001fe200078e0288 */
[----:B------:R-:W-:Y:S01]  /*4660*/  STS.U16 [R2+UR12+0x1000], R123 ;  /* 0x0010007b02007988 */ /* 0x000fe2000800040c */
[----:B------:R-:W-:-:S03]  /*4670*/  LOP3.LUT R133, R133, R132, RZ, 0x3c, !PT ;  /* 0x0000008485857212 */ /* 0x000fc600078e3cff */
[----:B------:R0:W4:Y:S01]  /*4680*/  @!P0 LDG.E.U16 R119, desc[UR14][R120.64] ;  /* 0x0000000e78778981 */ /* 0x000122000c1e1500 */
[----:B------:R-:W-:-:S03]  /*4690*/  LOP3.LUT R125, R125, R124, RZ, 0x3c, !PT ;  /* 0x0000007c7d7d7212 */ /* 0x000fc600078e3cff */
[----:B------:R1:W-:Y:S01]  /*46a0*/  STS.U16 [R2+UR12+0x1400], R122 ;  /* 0x0014007a02007988 */ /* 0x0003e2000800040c */
[----:B------:R-:W-:Y:S02]  /*46b0*/  LOP3.LUT R132, R133, R132, RZ, 0x3c, !PT ;  /* 0x0000008485847212 */ /* 0x000fe400078e3cff */
[----:B0-----:R-:W-:Y:S01]  /*46c0*/  PRMT R120, RZ, 0x7610, R120 ;  /* 0x00007610ff787816 */ /* 0x001fe20000000078 */
[----:B-1----:R-:W-:Y:S01]  /*46d0*/  IMAD.WIDE R122, R198, 0x2, R134 ;  /* 0x00000002c67a7825 */ /* 0x002fe200078e0286 */
[----:B------:R-:W-:-:S04]  /*46e0*/  PRMT R121, RZ, 0x7610, R121 ;  /* 0x00007610ff797816 */ /* 0x000fc80000000079 */
[----:B------:R0:W4:Y:S01]  /*46f0*/  @!P0 LDG.E.U16 R120, desc[UR14][R122.64] ;  /* 0x0000000e7a788981 */ /* 0x000122000c1e1500 */
[----:B------:R-:W-:-:S03]  /*4700*/  LOP3.LUT R133, R133, R132, RZ, 0x3c, !PT ;  /* 0x0000008485857212 */ /* 0x000fc600078e3cff */
[----:B------:R-:W-:Y:S01]  /*4710*/  STS.U16 [R2+UR12+0x1800], R127 ;  /* 0x0018007f02007988 */ /* 0x000fe2000800040c */
[----:B0-----:R-:W-:-:S03]  /*4720*/  IMAD.WIDE R122, R198, 0x2, R124 ;  /* 0x00000002c67a7825 */ /* 0x001fc600078e027c */
[----:B------:R0:W-:Y:S04]  /*4730*/  STS.U16 [R2+UR12+0x1c00], R126 ;  /* 0x001c007e02007988 */ /* 0x0001e8000800040c */
[----:B------:R1:W4:Y:S04]  /*4740*/  @!P0 LDG.E.U16 R121, desc[UR14][R122.64] ;  /* 0x0000000e7a798981 */ /* 0x000328000c1e1500 */
[----:B------:R3:W-:Y:S01]  /*4750*/  STS.U16 [R228+UR12+0x80], R129 ;  /* 0x00008081e4007988 */ /* 0x0007e2000800040c */
[----:B0-----:R-:W-:Y:S01]  /*4760*/  IMAD.WIDE R126, R198, 0x2, R132 ;  /* 0x00000002c67e7825 */ /* 0x001fe200078e0284 */
[----:B-1----:R-:W-:-:S03]  /*4770*/  PRMT R122, RZ, 0x7610, R122 ;  /* 0x00007610ff7a7816 */ /* 0x002fc6000000007a */
[----:B---3--:R-:W-:Y:S02]  /*4780*/  IMAD.MOV.U32 R129, RZ, RZ, R128 ;  /* 0x000000ffff817224 */ /* 0x008fe400078e0080 */
[----:B------:R-:W-:Y:S01]  /*4790*/  IMAD.MOV.U32 R128, RZ, RZ, R194 ;  /* 0x000000ffff807224 */ /* 0x000fe200078e00c2 */
[----:B------:R0:W3:Y:S01]  /*47a0*/  @!P0 LDG.E.U16 R122, desc[UR14][R126.64] ;  /* 0x0000000e7e7a8981 */ /* 0x0000e2000c1e1500 */
[----:B------:R-:W-:Y:S02]  /*47b0*/  PRMT R123, RZ, 0x7610, R123 ;  /* 0x00007610ff7b7816 */ /* 0x000fe4000000007b */
[----:B0-----:R-:W-:Y:S01]  /*47c0*/  IMAD.WIDE R126, R198, 0x2, R128 ;  /* 0x00000002c67e7825 */ /* 0x001fe200078e0280 */
[----:B------:R0:W-:Y:S04]  /*47d0*/  STS.U16 [R228+UR12+0x480], R192 ;  /* 0x000480c0e4007988 */ /* 0x0001e8000800040c */
[----:B------:R1:W3:Y:S01]  /*47e0*/  @!P0 LDG.E.U16 R123, desc[UR14][R126.64] ;  /* 0x0000000e7e7b8981 */ /* 0x0002e2000c1e1500 */
[----:B0-----:R-:W-:Y:S01]  /*47f0*/  PRMT R192, RZ, 0x7610, R192 ;  /* 0x00007610ffc07816 */ /* 0x001fe200000000c0 */
[----:B-1----:R-:W-:-:S02]  /*4800*/  IMAD.MOV.U32 R126, RZ, RZ, R158 ;  /* 0x000000ffff7e7224 */ /* 0x002fc400078e009e */
[----:B------:R-:W-:Y:S02]  /*4810*/  IMAD.MOV.U32 R127, RZ, RZ, R159 ;  /* 0x000000ffff7f7224 */ /* 0x000fe400078e009f */
[C---:B------:R-:W-:Y:S01]  /*4820*/  IMAD.WIDE R158, R198.reuse, 0x2, R126 ;  /* 0x00000002c69e7825 */ /* 0x040fe200078e027e */
[----:B------:R0:W-:Y:S04]  /*4830*/  STS.U16 [R228+UR12+0x880], R161 ;  /* 0x000880a1e4007988 */ /* 0x0001e8000800040c */
[----:B------:R1:W3:Y:S02]  /*4840*/  @!P0 LDG.E.U16 R192, desc[UR14][R158.64] ;  /* 0x0000000e9ec08981 */ /* 0x0002e4000c1e1500 */
[--C-:B-1----:R-:W-:Y:S02]  /*4850*/  IMAD.MOV.U32 R158, RZ, RZ, R193.reuse ;  /* 0x000000ffff9e7224 */ /* 0x102fe400078e00c1 */
[----:B------:R-:W-:Y:S01]  /*4860*/  IMAD.MOV.U32 R159, RZ, RZ, R160 ;  /* 0x000000ffff9f7224 */ /* 0x000fe200078e00a0 */
[----:B------:R-:W-:Y:S01]  /*4870*/  PRMT R193, RZ, 0x7610, R193 ;  /* 0x00007610ffc17816 */ /* 0x000fe200000000c1 */
[----:B0-----:R-:W-:Y:S01]  /*4880*/  IMAD.WIDE R160, R198, 0x2, R158 ;  /* 0x00000002c6a07825 */ /* 0x001fe200078e029e */
[----:B------:R0:W-:Y:S04]  /*4890*/  STS.U16 [R228+UR12+0xc80], R163 ;  /* 0x000c80a3e4007988 */ /* 0x0001e8000800040c */
[----:B------:R1:W3:Y:S01]  /*48a0*/  @!P0 LDG.E.U16 R193, desc[UR14][R160.64] ;  /* 0x0000000ea0c18981 */ /* 0x0002e2000c1e1500 */
[----:B------:R-:W-:Y:S01]  /*48b0*/  PRMT R194, RZ, 0x7610, R194 ;  /* 0x00007610ffc27816 */ /* 0x000fe200000000c2 */
[----:B-1----:R-:W-:-:S02]  /*48c0*/  IMAD.MOV.U32 R160, RZ, RZ, R191 ;  /* 0x000000ffffa07224 */ /* 0x002fc400078e00bf */
[----:B------:R-:W-:Y:S02]  /*48d0*/  IMAD.MOV.U32 R161, RZ, RZ, R162 ;  /* 0x000000ffffa17224 */ /* 0x000fe400078e00a2 */
[----:B0-----:R-:W-:Y:S01]  /*48e0*/  IMAD.WIDE R162, R198, 0x2, R160 ;  /* 0x00000002c6a27825 */ /* 0x001fe200078e02a0 */
[----:B------:R0:W-:Y:S04]  /*48f0*/  STS.U16 [R228+UR12+0x1080], R165 ;  /* 0x001080a5e4007988 */ /* 0x0001e8000800040c */
[----:B------:R1:W3:Y:S01]  /*4900*/  @!P0 LDG.E.U16 R194, desc[UR14][R162.64] ;  /* 0x0000000ea2c28981 */ /* 0x0002e2000c1e1500 */
[----:B------:R-:W-:Y:S01]  /*4910*/  PRMT R202, RZ, 0x7610, R202 ;  /* 0x00007610ffca7816 */ /* 0x000fe200000000ca */
[----:B-1----:R-:W-:Y:S02]  /*4920*/  IMAD.MOV.U32 R162, RZ, RZ, R189 ;  /* 0x000000ffffa27224 */ /* 0x002fe400078e00bd */
[----:B------:R-:W-:-:S02]  /*4930*/  IMAD.MOV.U32 R163, RZ, RZ, R164 ;  /* 0x000000ffffa37224 */ /* 0x000fc400078e00a4 */
[----:B0-----:R-:W-:Y:S01]  /*4940*/  IMAD.WIDE R164, R198, 0x2, R162 ;  /* 0x00000002c6a47825 */ /* 0x001fe200078e02a2 */
[----:B------:R-:W-:-:S04]  /*4950*/  PRMT R207, RZ, 0x7610, R207 ;  /* 0x00007610ffcf7816 */ /* 0x000fc800000000cf */
[----:B------:R0:W3:Y:S02]  /*4960*/  @!P0 LDG.E.U16 R202, desc[UR14][R164.64] ;  /* 0x0000000ea4ca8981 */ /* 0x0000e4000c1e1500 */
[----:B0-----:R-:W-:Y:S02]  /*4970*/  IMAD.MOV.U32 R164, RZ, RZ, R167 ;  /* 0x000000ffffa47224 */ /* 0x001fe400078e00a7 */
[----:B------:R-:W-:Y:S02]  /*4980*/  IMAD.MOV.U32 R165, RZ, RZ, R166 ;  /* 0x000000ffffa57224 */ /* 0x000fe400078e00a6 */
[----:B------:R-:W-:Y:S01]  /*4990*/  IMAD.WIDE R166, R198, 0x2, R164 ;  /* 0x00000002c6a67825 */ /* 0x000fe200078e02a4 */
        /* <DEDUP_REMOVED lines=20> */
[----:B-----5:R-:W-:Y:S04]  /*4ae0*/  STS.U16 [R228+UR12+0x1480], R187 ;  /* 0x001480bbe4007988 */ /* 0x020fe8000800040c */
[----:B------:R0:W5:Y:S04]  /*4af0*/  @!P0 LDG.E.U16 R227, desc[UR14][R174.64] ;  /* 0x0000000eaee38981 */ /* 0x000168000c1e1500 */
[----:B--2---:R-:W-:Y:S04]  /*4b00*/  STS.U16 [R228+UR12+0x1880], R185 ;  /* 0x001880b9e4007988 */ /* 0x004fe8000800040c */
[----:B------:R-:W-:Y:S01]  /*4b10*/  STS.U16 [R228+UR12+0x1c80], R183 ;  /* 0x001c80b7e4007988 */ /* 0x000fe2000800040c */
[----:B0-----:R-:W-:-:S02]  /*4b20*/  IMAD.MOV.U32 R174, RZ, RZ, R195 ;  /* 0x000000ffffae7224 */ /* 0x001fc400078e00c3 */
[----:B------:R-:W-:Y:S01]  /*4b30*/  IMAD.MOV.U32 R175, RZ, RZ, R176 ;  /* 0x000000ffffaf7224 */ /* 0x000fe200078e00b0 */
[----:B------:R0:W-:Y:S01]  /*4b40*/  STS.U16 [R226+UR12+0x900], R177 ;  /* 0x000900b1e2007988 */ /* 0x0001e2000800040c */
[----:B------:R-:W-:Y:S01]  /*4b50*/  PRMT R195, RZ, 0x7610, R195 ;  /* 0x00007610ffc37816 */ /* 0x000fe200000000c3 */
[----:B0-----:R-:W-:Y:S02]  /*4b60*/  IMAD.WIDE R176, R198, 0x2, R174 ;  /* 0x00000002c6b07825 */ /* 0x001fe400078e02ae */
[----:B------:R-:W-:Y:S04]  /*4b70*/  STS.U16 [R226+UR12+0x500], R179 ;  /* 0x000500b3e2007988 */ /* 0x000fe8000800040c */
[----:B------:R0:W2:Y:S04]  /*4b80*/  @!P0 LDG.E.U16 R195, desc[UR14][R176.64] ;  /* 0x0000000eb0c38981 */ /* 0x0000a8000c1e1500 */
[----:B------:R1:W-:Y:S01]  /*4b90*/  STS.U16 [R226+UR12+0xd00], R178 ;  /* 0x000d00b2e2007988 */ /* 0x0003e2000800040c */
[----:B0-----:R-:W-:-:S02]  /*4ba0*/  IMAD.MOV.U32 R176, RZ, RZ, R197 ;  /* 0x000000ffffb07224 */ /* 0x001fc400078e00c5 */
[--C-:B------:R-:W-:Y:S01]  /*4bb0*/  IMAD.MOV.U32 R177, RZ, RZ, R196.reuse ;  /* 0x000000ffffb17224 */ /* 0x100fe200078e00c4 */
[----:B------:R-:W-:Y:S01]  /*4bc0*/  PRMT R196, RZ, 0x7610, R196 ;  /* 0x00007610ffc47816 */ /* 0x000fe200000000c4 */
[----:B-1----:R-:W-:Y:S01]  /*4bd0*/  IMAD.WIDE R178, R198, 0x2, R176 ;  /* 0x00000002c6b27825 */ /* 0x002fe200078e02b0 */
[----:B------:R-:W-:Y:S04]  /*4be0*/  STS.U16 [R226+UR12+0x100], R181 ;  /* 0x000100b5e2007988 */ /* 0x000fe8000800040c */
[----:B------:R0:W5:Y:S01]  /*4bf0*/  @!P0 LDG.E.U16 R196, desc[UR14][R178.64] ;  /* 0x0000000eb2c48981 */ /* 0x000162000c1e1500 */
[----:B------:R-:W-:-:S03]  /*4c00*/  PRMT R197, RZ, 0x7610, R197 ;  /* 0x00007610ffc57816 */ /* 0x000fc600000000c5 */
[----:B------:R1:W-:Y:S01]  /*4c10*/  STS.U16 [R226+UR12+0x1100], R180 ;  /* 0x001100b4e2007988 */ /* 0x0003e2000800040c */
[----:B0-----:R-:W-:Y:S02]  /*4c20*/  IMAD.MOV.U32 R178, RZ, RZ, R200 ;  /* 0x000000ffffb27224 */ /* 0x001fe400078e00c8 */
[----:B------:R-:W-:Y:S02]  /*4c30*/  IMAD.MOV.U32 R179, RZ, RZ, R199 ;  /* 0x000000ffffb37224 */ /* 0x000fe400078e00c7 */
[----:B-1----:R-:W-:Y:S01]  /*4c40*/  IMAD.WIDE R180, R198, 0x2, R178 ;  /* 0x00000002c6b47825 */ /* 0x002fe200078e02b2 */
[----:B------:R0:W-:Y:S04]  /*4c50*/  STS.U16 [R226+UR12+0x1500], R182 ;  /* 0x001500b6e2007988 */ /* 0x0001e8000800040c */
[----:B------:R1:W5:Y:S01]  /*4c60*/  @!P0 LDG.E.U16 R197, desc[UR14][R180.64] ;  /* 0x0000000eb4c58981 */ /* 0x000362000c1e1500 */
[----:B------:R-:W-:Y:S01]  /*4c70*/  PRMT R199, RZ, 0x7610, R199 ;  /* 0x00007610ffc77816 */ /* 0x000fe200000000c7 */
[----:B-1----:R-:W-:-:S02]  /*4c80*/  IMAD.MOV.U32 R180, RZ, RZ, R203 ;  /* 0x000000ffffb47224 */ /* 0x002fc400078e00cb */
[----:B------:R-:W-:Y:S02]  /*4c90*/  IMAD.MOV.U32 R181, RZ, RZ, R201 ;  /* 0x000000ffffb57224 */ /* 0x000fe400078e00c9 */
[----:B0-----:R-:W-:Y:S01]  /*4ca0*/  IMAD.WIDE R182, R198, 0x2, R180 ;  /* 0x00000002c6b67825 */ /* 0x001fe200078e02b4 */
[----:B----4-:R0:W-:Y:S04]  /*4cb0*/  STS.U16 [R226+UR12+0x1900], R184 ;  /* 0x001900b8e2007988 */ /* 0x0101e8000800040c */
[----:B------:R1:W4:Y:S01]  /*4cc0*/  @!P0 LDG.E.U16 R199, desc[UR14][R182.64] ;  /* 0x0000000eb6c78981 */ /* 0x000322000c1e1500 */
[----:B------:R-:W-:Y:S01]  /*4cd0*/  PRMT R200, RZ, 0x7610, R200 ;  /* 0x00007610ffc87816 */ /* 0x000fe200000000c8 */
[----:B-1----:R-:W-:Y:S02]  /*4ce0*/  IMAD.MOV.U32 R182, RZ, RZ, R205 ;  /* 0x000000ffffb67224 */ /* 0x002fe400078e00cd */
[----:B------:R-:W-:-:S02]  /*4cf0*/  IMAD.MOV.U32 R183, RZ, RZ, R204 ;  /* 0x000000ffffb77224 */ /* 0x000fc400078e00cc */
[C---:B0-----:R-:W-:Y:S01]  /*4d00*/  IMAD.WIDE R184, R198.reuse, 0x2, R182 ;  /* 0x00000002c6b87825 */ /* 0x041fe200078e02b6 */
[----:B------:R0:W-:Y:S04]  /*4d10*/  STS.U16 [R226+UR12+0x1d00], R186 ;  /* 0x001d00bae2007988 */ /* 0x0001e8000800040c */
[----:B------:R1:W5:Y:S01]  /*4d20*/  @!P0 LDG.E.U16 R200, desc[UR14][R184.64] ;  /* 0x0000000eb8c88981 */ /* 0x000362000c1e1500 */
[----:B------:R-:W-:Y:S01]  /*4d30*/  PRMT R201, RZ, 0x7610, R201 ;  /* 0x00007610ffc97816 */ /* 0x000fe200000000c9 */
[----:B-1----:R-:W-:Y:S02]  /*4d40*/  IMAD.MOV.U32 R184, RZ, RZ, R209 ;  /* 0x000000ffffb87224 */ /* 0x002fe400078e00d1 */
[----:B------:R-:W-:Y:S02]  /*4d50*/  IMAD.MOV.U32 R185, RZ, RZ, R208 ;  /* 0x000000ffffb97224 */ /* 0x000fe400078e00d0 */
[----:B0-----:R-:W-:Y:S01]  /*4d60*/  IMAD.WIDE R186, R198, 0x2, R184 ;  /* 0x00000002c6ba7825 */ /* 0x001fe200078e02b8 */
[----:B------:R0:W-:Y:S04]  /*4d70*/  STS.U16 [R225+UR12+0x180], R188 ;  /* 0x000180bce1007988 */ /* 0x0001e8000800040c */
[----:B------:R1:W4:Y:S01]  /*4d80*/  @!P0 LDG.E.U16 R201, desc[UR14][R186.64] ;  /* 0x0000000ebac98981 */ /* 0x000322000c1e1500 */
[----:B------:R-:W-:Y:S01]  /*4d90*/  PRMT R203, RZ, 0x7610, R203 ;  /* 0x00007610ffcb7816 */ /* 0x000fe200000000cb */
[----:B-1----:R-:W-:-:S02]  /*4da0*/  IMAD.MOV.U32 R186, RZ, RZ, R211 ;  /* 0x000000ffffba7224 */ /* 0x002fc400078e00d3 */
[----:B------:R-:W-:Y:S02]  /*4db0*/  IMAD.MOV.U32 R187, RZ, RZ, R210 ;  /* 0x000000ffffbb7224 */ /* 0x000fe400078e00d2 */
[----:B0-----:R-:W-:Y:S01]  /*4dc0*/  IMAD.WIDE R188, R198, 0x2, R186 ;  /* 0x00000002c6bc7825 */ /* 0x001fe200078e02ba */
[----:B------:R0:W-:Y:S04]  /*4dd0*/  STS.U16 [R225+UR12+0x580], R190 ;  /* 0x000580bee1007988 */ /* 0x0001e8000800040c */
[----:B------:R1:W4:Y:S01]  /*4de0*/  @!P0 LDG.E.U16 R203, desc[UR14][R188.64] ;  /* 0x0000000ebccb8981 */ /* 0x000322000c1e1500 */
[----:B------:R-:W-:Y:S01]  /*4df0*/  PRMT R204, RZ, 0x7610, R204 ;  /* 0x00007610ffcc7816 */ /* 0x000fe200000000cc */
[----:B-1----:R-:W-:Y:S02]  /*4e00*/  IMAD.MOV.U32 R188, RZ, RZ, R214 ;  /* 0x000000ffffbc7224 */ /* 0x002fe400078e00d6 */
[----:B------:R-:W-:-:S02]  /*4e10*/  IMAD.MOV.U32 R189, RZ, RZ, R213 ;  /* 0x000000ffffbd7224 */ /* 0x000fc400078e00d5 */
[----:B0-----:R-:W-:-:S05]  /*4e20*/  IMAD.WIDE R190, R198, 0x2, R188 ;  /* 0x00000002c6be7825 */ /* 0x001fca00078e02bc */
[----:B------:R-:W4:Y:S04]  /*4e30*/  @!P0 LDG.E.U16 R204, desc[UR14][R190.64] ;  /* 0x0000000ebecc8981 */ /* 0x000f28000c1e1500 */
[----:B------:R-:W-:Y:S04]  /*4e40*/  STS.U16 [R225+UR12+0x980], R15 ;  /* 0x0009800fe1007988 */ /* 0x000fe8000800040c */
        /* <DEDUP_REMOVED lines=29> */
[----:B------:R0:W-:Y:S04]  /*5020*/  STS.U16 [R220+UR12+0x380], R10 ;  /* 0x0003800adc007988 */ /* 0x0001e8000800040c */
        /* <DEDUP_REMOVED lines=11> */
[----:B---3--:R-:W-:Y:S04]  /*50e0*/  STS.U16 [R0+UR12+0x5000], R193 ;  /* 0x005000c100007988 */ /* 0x008fe8000800040c */
[----:B------:R-:W-:Y:S04]  /*50f0*/  STS.U16 [R0+UR12+0x5400], R212 ;  /* 0x005400d400007988 */ /* 0x000fe8000800040c */
[----:B--2---:R-:W-:Y:S01]  /*5100*/  STS.U16 [R0+UR12+0x5800], R195 ;  /* 0x005800c300007988 */ /* 0x004fe2000800040c */
[----:B------:R-:W-:-:S03]  /*5110*/  R2UR UR4, R215 ;  /* 0x00000000d70472ca */ /* 0x000fc600000e0000 */
[----:B-----5:R-:W-:Y:S04]  /*5120*/  STS.U16 [R0+UR12+0x5c00], R200 ;  /* 0x005c00c800007988 */ /* 0x020fe8000800040c */
[----:B------:R-:W-:Y:S04]  /*5130*/  STS.U16 [R219+UR12+0x4100], R110 ;  /* 0x0041006edb007988 */ /* 0x000fe8000800040c */
[----:B------:R-:W-:Y:S04]  /*5140*/  STS.U16 [R219+UR12+0x4500], R114 ;  /* 0x00450072db007988 */ /* 0x000fe8000800040c */
[----:B------:R-:W-:Y:S04]  /*5150*/  STS.U16 [R219+UR12+0x4900], R118 ;  /* 0x00490076db007988 */ /* 0x000fe8000800040c */
[----:B------:R-:W-:Y:S04]  /*5160*/  STS.U16 [R219+UR12+0x4d00], R122 ;  /* 0x004d007adb007988 */ /* 0x000fe8000800040c */
[----:B------:R-:W-:Y:S04]  /*5170*/  STS.U16 [R219+UR12+0x5100], R194 ;  /* 0x005100c2db007988 */ /* 0x000fe8000800040c */
[----:B------:R-:W-:Y:S04]  /*5180*/  STS.U16 [R219+UR12+0x5500], R217 ;  /* 0x005500d9db007988 */ /* 0x000fe8000800040c */
[----:B------:R-:W-:Y:S04]  /*5190*/  STS.U16 [R219+UR12+0x5900], R196 ;  /* 0x005900c4db007988 */ /* 0x000fe8000800040c */
[----:B----4-:R-:W-:Y:S04]  /*51a0*/  STS.U16 [R219+UR12+0x5d00], R201 ;  /* 0x005d00c9db007988 */ /* 0x010fe8000800040c */
        /* <DEDUP_REMOVED lines=15> */
[----:B------:R2:W-:Y:S01]  /*52a0*/  STS.U16 [R216+UR12+0x5f00], R204 ;  /* 0x005f00ccd8007988 */ /* 0x0005e2000800040c */
[----:B------:R3:W-:Y:S06]  /*52b0*/  MEMBAR.ALL.CTA ;  /* 0x0000000000007992 */ /* 0x0007ec0000008000 */
[----:B---3--:R-:W3:Y:S02]  /*52c0*/  FENCE.VIEW.ASYNC.S ;  /* 0x00000000000073c6 */ /* 0x008ee40000000000 */
[----:B---3--:R-:W-:Y:S06]  /*52d0*/  BAR.SYNC.DEFER_BLOCKING 0x0 ;  /* 0x0000000000007b1d */ /* 0x008fec0000010000 */
[----:B------:R-:W-:Y:S01]  /*52e0*/  UMOV UR5, 0x40000040 ;  /* 0x4000004000057882 */ /* 0x000fe20000000000 */
[----:B------:R-:W-:-:S06]  /*52f0*/  WARPGROUP.ARRIVE ;  /* 0x00000000000079c5 */ /* 0x000fcc0000000000 */
[----:B------:R-:W-:Y:S04]  /*5300*/  HGMMA.64x64x16.F32.BF16 R56, gdesc[UR4].tnspA, R56 ;  /* 0x20e00000043879f0 */ /* 0x000fe80008701838 */
[----:B------:R-:W-:Y:S01]  /*5310*/  HGMMA.64x64x16.F32.BF16 R56, gdesc[UR8].tnspA, R56 ;  /* 0x20e00000083879f0 */ /* 0x000fe20008701838 */
[----:B------:R-:W-:-:S03]  /*5320*/  UMOV UR26, UR6 ;  /* 0x00000006001a7c82 */ /* 0x000fc60008000000 */
[----:B------:R-:W-:Y:S01]  /*5330*/  HGMMA.64x64x16.F32.BF16 R56, gdesc[UR16].tnspA, R56 ;  /* 0x20e00000103879f0 */ /* 0x000fe20008701838 */
[----:B------:R-:W-:-:S03]  /*5340*/  UMOV UR27, UR7 ;  /* 0x00000007001b7c82 */ /* 0x000fc60008000000 */
[----:B------:R-:W-:Y:S04]  /*5350*/  HGMMA.64x64x16.F32.BF16 R56, gdesc[UR20].tnspA, R56 ;  /* 0x20e00000143879f0 */ /* 0x000fe80008701838 */
[----:B------:R-:W-:Y:S01]  /*5360*/  HGMMA.64x64x16.F32.BF16 R24, gdesc[UR24].tnspA, R24 ;  /* 0x20e00000181879f0 */ /* 0x000fe20008701818 */
[----:B------:R-:W-:Y:S01]  /*5370*/  UMOV UR30, UR10 ;  /* 0x0000000a001e7c82 */ /* 0x000fe20008000000 */
[----:B------:R-:W-:Y:S02]  /*5380*/  UMOV UR31, UR11 ;  /* 0x0000000b001f7c82 */ /* 0x000fe40008000000 */
[----:B------:R-:W-:Y:S01]  /*5390*/  HGMMA.64x64x16.F32.BF16 R24, gdesc[UR28].tnspA, R24 ;  /* 0x20e000001c1879f0 */ /* 0x000fe20008701818 */
[----:B------:R-:W-:Y:S01]  /*53a0*/  UMOV UR34, UR18 ;  /* 0x0000001200227c82 */ /* 0x000fe20008000000 */
[----:B------:R-:W-:-:S02]  /*53b0*/  UMOV UR35, UR19 ;  /* 0x0000001300237c82 */ /* 0x000fc40008000000 */
[----:B------:R-:W-:Y:S01]  /*53c0*/  HGMMA.64x64x16.F32.BF16 R24, gdesc[UR32].tnspA, R24 ;  /* 0x20e00000201879f0 */ /* 0x000fe20008701818 */
[----:B------:R-:W-:Y:S01]  /*53d0*/  UMOV UR38, UR22 ;  /* 0x0000001600267c82 */ /* 0x000fe20008000000 */
[----:B------:R-:W-:Y:S01]  /*53e0*/  UMOV UR39, UR23 ;  /* 0x0000001700277c82 */ /* 0x000fe20008000000 */
[----:B------:R-:W-:Y:S02]  /*53f0*/  VIADD R6, R6, 0xffffffff ;  /* 0xffffffff06067836 */ /* 0x000fe40000000000 */
[----:B0-----:R-:W-:-:S03]  /*5400*/  IMAD.WIDE R10, R206, 0x2, R124 ;  /* 0x00000002ce0a7825 */ /* 0x001fc600078e027c */
[----:B------:R-:W-:Y:S01]  /*5410*/  ISETP.NE.U32.AND P0, PT, R6, RZ, PT ;  /* 0x000000ff0600720c */ /* 0x000fe20003f05070 */
[C---:B------:R-:W-:Y:S01]  /*5420*/  IMAD.WIDE R8, R206.reuse, 0x2, R134 ;  /* 0x00000002ce087825 */ /* 0x040fe200078e0286 */
[----:B------:R-:W-:Y:S03]  /*5430*/  HGMMA.64x64x16.F32.BF16 R24, gdesc[UR36].tnspA, R24, gsb0 ;  /* 0x20e00000241879f0 */ /* 0x000fe60008001818 */
[----:B------:R-:W-:-:S04]  /*5440*/  IMAD.WIDE R176, R206, 0x2, R176 ;  /* 0x00000002ceb07825 */ /* 0x000fc800078e02b0 */
[----:B------:R-:W-:-:S04]  /*5450*/  IMAD.WIDE R174, R206, 0x2, R174 ;  /* 0x00000002ceae7825 */ /* 0x000fc800078e02ae */
[----:B------:R-:W-:Y:S02]  /*5460*/  IMAD.MOV.U32 R125, RZ, RZ, R10 ;  /* 0x000000ffff7d7224 */ /* 0x000fe400078e000a */
[----:B------:R-:W-:Y:S02]  /*5470*/  IMAD.MOV.U32 R124, RZ, RZ, R11 ;  /* 0x000000ffff7c7224 */ /* 0x000fe400078e000b */
[----:B------:R-:W-:Y:S02]  /*5480*/  IMAD.MOV.U32 R135, RZ, RZ, R8 ;  /* 0x000000ffff877224 */ /* 0x000fe400078e0008 */
[----:B------:R-:W-:Y:S02]  /*5490*/  IMAD.MOV.U32 R134, RZ, RZ, R9 ;  /* 0x000000ffff867224 */ /* 0x000fe400078e0009 */
[----:B------:R-:W-:-:S04]  /*54a0*/  IMAD.WIDE R172, R206, 0x2, R172 ;  /* 0x00000002ceac7825 */ /* 0x000fc800078e02ac */
[----:B------:R-:W-:-:S04]  /*54b0*/  IMAD.WIDE R10, R206, 0x2, R136 ;  /* 0x00000002ce0a7825 */ /* 0x000fc800078e0288 */
[----:B------:R-:W-:-:S04]  /*54c0*/  IMAD.WIDE R8, R206, 0x2, R140 ;  /* 0x00000002ce087825 */ /* 0x000fc800078e028c */
[----:B------:R-:W-:-:S04]  /*54d0*/  IMAD.WIDE R170, R206, 0x2, R170 ;  /* 0x00000002ceaa7825 */ /* 0x000fc800078e02aa */
[----:B-1----:R-:W-:Y:S02]  /*54e0*/  IMAD.MOV.U32 R197, RZ, RZ, R176 ;  /* 0x000000ffffc57224 */ /* 0x002fe400078e00b0 */
[----:B------:R-:W-:-:S04]  /*54f0*/  IMAD.WIDE R168, R206, 0x2, R168 ;  /* 0x00000002cea87825 */ /* 0x000fc800078e02a8 */
[----:B------:R-:W-:-:S04]  /*5500*/  IMAD.WIDE R188, R206, 0x2, R188 ;  /* 0x00000002cebc7825 */ /* 0x000fc800078e02bc */
[----:B------:R-:W-:Y:S02]  /*5510*/  IMAD.MOV.U32 R176, RZ, RZ, R175 ;  /* 0x000000ffffb07224 */ /* 0x000fe400078e00af */
[----:B------:R-:W-:-:S04]  /*5520*/  IMAD.WIDE R166, R206, 0x2, R166 ;  /* 0x00000002cea67825 */ /* 0x000fc800078e02a6 */
[----:B------:R-:W-:-:S04]  /*5530*/  IMAD.WIDE R160, R206, 0x2, R160 ;  /* 0x00000002cea07825 */ /* 0x000fc800078e02a0 */
[----:B------:R-:W-:Y:S02]  /*5540*/  IMAD.MOV.U32 R195, RZ, RZ, R174 ;  /* 0x000000ffffc37224 */ /* 0x000fe400078e00ae */
[----:B------:R-:W-:Y:S02]  /*5550*/  IMAD.MOV.U32 R175, RZ, RZ, R172 ;  /* 0x000000ffffaf7224 */ /* 0x000fe400078e00ac */
[----:B------:R-:W-:-:S04]  /*5560*/  IMAD.WIDE R164, R206, 0x2, R164 ;  /* 0x00000002cea47825 */ /* 0x000fc800078e02a4 */
[----:B------:R-:W-:-:S04]  /*5570*/  IMAD.WIDE R162, R206, 0x2, R162 ;  /* 0x00000002cea27825 */ /* 0x000fc800078e02a2 */
[----:B------:R-:W-:-:S04]  /*5580*/  IMAD.WIDE R158, R206, 0x2, R158 ;  /* 0x00000002ce9e7825 */ /* 0x000fc800078e029e */
[----:B------:R-:W-:-:S04]  /*5590*/  IMAD.WIDE R128, R206, 0x2, R128 ;  /* 0x00000002ce807825 */ /* 0x000fc800078e0280 */
[----:B------:R-:W-:Y:S02]  /*55a0*/  IMAD.MOV.U32 R137, RZ, RZ, R10 ;  /* 0x000000ffff897224 */ /* 0x000fe400078e000a */
[----:B------:R-:W-:Y:S02]  /*55b0*/  IMAD.MOV.U32 R136, RZ, RZ, R11 ;  /* 0x000000ffff887224 */ /* 0x000fe400078e000b */
[----:B------:R-:W-:Y:S02]  /*55c0*/  IMAD.MOV.U32 R141, RZ, RZ, R8 ;  /* 0x000000ffff8d7224 */ /* 0x000fe400078e0008 */
[----:B------:R-:W-:Y:S01]  /*55d0*/  IMAD.MOV.U32 R140, RZ, RZ, R9 ;  /* 0x000000ffff8c7224 */ /* 0x000fe200078e0009 */
[----:B------:R-:W-:Y:S02]  /*55e0*/  WARPGROUP.DEPBAR.LE gsb0, 0x0 ;  /* 0x00008000000079c5 */ /* 0x000fe40000010000 */
[----:B------:R-:W-:-:S04]  /*55f0*/  IMAD.WIDE R186, R206, 0x2, R186 ;  /* 0x00000002ceba7825 */ /* 0x000fc800078e02ba */
[----:B------:R-:W-:-:S04]  /*5600*/  IMAD.WIDE R184, R206, 0x2, R184 ;  /* 0x00000002ceb87825 */ /* 0x000fc800078e02b8 */
[----:B------:R-:W-:-:S04]  /*5610*/  IMAD.WIDE R182, R206, 0x2, R182 ;  /* 0x00000002ceb67825 */ /* 0x000fc800078e02b6 */
        /* <DEDUP_REMOVED lines=11> */
[----:B------:R-:W-:Y:S02]  /*56d0*/  IMAD.MOV.U32 R170, RZ, RZ, R169 ;  /* 0x000000ffffaa7224 */ /* 0x000fe400078e00a9 */
[----:B------:R-:W-:Y:S02]  /*56e0*/  IMAD.MOV.U32 R168, RZ, RZ, R167 ;  /* 0x000000ffffa87224 */ /* 0x000fe400078e00a7 */
[----:B------:R-:W-:-:S02]  /*56f0*/  IMAD.MOV.U32 R191, RZ, RZ, R160 ;  /* 0x000000ffffbf7224 */ /* 0x000fc400078e00a0 */
        /* <DEDUP_REMOVED lines=12> */
[----:B--2---:R-:W-:Y:S02]  /*57c0*/  IMAD.MOV.U32 R204, RZ, RZ, R183 ;  /* 0x000000ffffcc7224 */ /* 0x004fe400078e00b7 */
        /* <DEDUP_REMOVED lines=13> */
[----:B------:R-:W-:-:S04]  /*58a0*/  IMAD.WIDE R130, R206, 0x2, R130 ;  /* 0x00000002ce827825 */ /* 0x000fc800078e0282 */
[----:B------:R-:W-:Y:S02]  /*58b0*/  IMAD.MOV.U32 R143, RZ, RZ, R10 ;  /* 0x000000ffff8f7224 */ /* 0x000fe400078e000a */
        /* <DEDUP_REMOVED lines=9> */
[----:B------:R-:W-:-:S04]  /*5950*/  IMAD.WIDE R148, R230, 0x2, R148 ;  /* 0x00000002e6947825 */ /* 0x000fc800078e0294 */
[----:B------:R-:W-:Y:S01]  /*5960*/  VIADD R5, R5, 0xffffffc0 ;  /* 0xffffffc005057836 */ /* 0x000fe20000000000 */
[----:B------:R-:W-:Y:S06]  /*5970*/  @P0 BRA `(.L_x_1) ;  /* 0xffffffd4001c0947 */ /* 0x000fec000383ffff */
[----:B------:R-:W-:Y:S02]  /*5980*/  F2FP.BF16.F32.PACK_AB R55, R55, R54 ;  /* 0x000000363737723e */ /* 0x000fe400000010ff */
[----:B------:R-:W-:Y:S02]  /*5990*/  F2FP.BF16.F32.PACK_AB R51, R51, R50 ;  /* 0x000000323333723e */ /* 0x000fe400000010ff */
[----:B------:R-:W-:Y:S02]  /*59a0*/  F2FP.BF16.F32.PACK_AB R47, R47, R46 ;  /* 0x0000002e2f2f723e */ /* 0x000fe400000010ff */
[----:B------:R-:W-:Y:S02]  /*59b0*/  F2FP.BF16.F32.PACK_AB R43, R43, R42 ;  /* 0x0000002a2b2b723e */ /* 0x000fe400000010ff */
[----:B------:R-:W-:Y:S02]  /*59c0*/  F2FP.BF16.F32.PACK_AB R39, R39, R38 ;  /* 0x000000262727723e */ /* 0x000fe400000010ff */
[----:B------:R-:W-:-:S02]  /*59d0*/  F2FP.BF16.F32.PACK_AB R35, R35, R34 ;  /* 0x000000222323723e */ /* 0x000fc400000010ff */
        /* <DEDUP_REMOVED lines=25> */
[----:B------:R-:W-:-:S07]  /*5b70*/  F2FP.BF16.F32.PACK_AB R8, R57, R56 ;  /* 0x000000383908723e */ /* 0x000fce00000010ff */
.L_x_0:
[----:B------:R-:W0:Y:S01]  /*5b80*/  S2R R14, SR_TID.X ;  /* 0x00000000000e7919 */ /* 0x000e220000002100 */
[----:B------:R-:W-:Y:S01]  /*5b90*/  ULDC.64 UR6, c[0x0][0x228] ;  /* 0x00008a0000067ab9 */ /* 0x000fe20000000a00 */
[----:B------:R-:W-:Y:S01]  /*5ba0*/  ULDC UR4, c[0x0][0x244] ;  /* 0x0000910000047ab9 */ /* 0x000fe20000000800 */
[----:B------:R-:W-:Y:S01]  /*5bb0*/  BAR.SYNC.DEFER_BLOCKING 0x0 ;  /* 0x0000000000007b1d */ /* 0x000fe20000010000 */
[C---:B------:R-:W-:Y:S01]  /*5bc0*/  ISETP.GE.AND P0, PT, R229.reuse, UR6, PT ;  /* 0x00000006e5007c0c */ /* 0x040fe2000bf06270 */
[----:B------:R-:W-:-:S04]  /*5bd0*/  IMAD R229, R229, UR4, RZ ;  /* 0x00000004e5e57c24 */ /* 0x000fc8000f8e02ff */
[----:B------:R-:W-:Y:S01]  /*5be0*/  ULDC.64 UR4, c[0x0][0x220] ;  /* 0x0000880000047ab9 */ /* 0x000fe20000000a00 */
[----:B------:R-:W-:Y:S01]  /*5bf0*/  ULDC UR6, c[0x0][0x248] ;  /* 0x0000920000067ab9 */ /* 0x000fe20000000800 */
[----:B------:R-:W1:Y:S01]  /*5c00*/  S2R R12, SR_CgaCtaId ;  /* 0x00000000000c7919 */ /* 0x000e620000008800 */
[C---:B0-----:R-:W-:Y:S02]  /*5c10*/  IMAD.SHL.U32 R2, R14.reuse, 0x40, RZ ;  /* 0x000000400e027824 */ /* 0x041fe400078e00ff */
[----:B------:R-:W-:-:S03]  /*5c20*/  IMAD.SHL.U32 R0, R14, 0x10, RZ ;  /* 0x000000100e007824 */ /* 0x000fc600078e00ff */
[----:B------:R-:W-:Y:S01]  /*5c30*/  LOP3.LUT R13, R2, 0x400, RZ, 0xc0, !PT ;  /* 0x00000400020d7812 */ /* 0x000fe200078ec0ff */
[----:B------:R-:W-:Y:S01]  /*5c40*/  IMAD.SHL.U32 R2, R14, 0x8, RZ ;  /* 0x000000080e027824 */ /* 0x000fe200078e00ff */
[----:B------:R-:W-:Y:S02]  /*5c50*/  LOP3.LUT R0, R0, 0xf0, RZ, 0xc0, !PT ;  /* 0x000000f000007812 */ /* 0x000fe400078ec0ff */
[----:B------:R-:W-:Y:S02]  /*5c60*/  LOP3.LUT R14, R14, 0x7f, RZ, 0xc0, !PT ;  /* 0x0000007f0e0e7812 */ /* 0x000fe400078ec0ff */
[----:B------:R-:W-:Y:S01]  /*5c70*/  IADD3 R13, R13, UR12, R0 ;  /* 0x0000000c0d0d7c10 */ /* 0x000fe2000fffe000 */
[----:B-1----:R-:W-:Y:S01]  /*5c80*/  IMAD.SHL.U32 R12, R12, 0x40, RZ ;  /* 0x000000400c0c7824 */ /* 0x002fe200078e00ff */
[----:B------:R-:W-:-:S04]  /*5c90*/  LOP3.LUT R0, R2, 0x300, RZ, 0xc0, !PT ;  /* 0x0000030002007812 */ /* 0x000fc800078ec0ff */
[----:B------:R-:W-:Y:S01]  /*5ca0*/  LOP3.LUT R12, R12, 0x40, RZ, 0xc0, !PT ;  /* 0x000000400c0c7812 */ /* 0x000fe200078ec0ff */
[----:B------:R-:W-:Y:S01]  /*5cb0*/  IMAD.IADD R59, R0, 0x1, R13 ;  /* 0x00000001003b7824 */ /* 0x000fe200078e020d */
[----:B------:R-:W-:Y:S02]  /*5cc0*/  LEA R0, P6, R229, UR4, 0x1 ;  /* 0x00000004e5007c11 */ /* 0x000fe4000f8c08ff */
[C---:B------:R-:W-:Y:S02]  /*5cd0*/  LOP3.LUT R2, R3.reuse, R12, RZ, 0xfc, !PT ;  /* 0x0000000c03027212 */ /* 0x040fe400078efcff */
[----:B------:R-:W-:Y:S01]  /*5ce0*/  STSM.16.M88.4 [R59], R8 ;  /* 0x000000083b007844 */ /* 0x000fe20000000200 */
[C-C-:B------:R-:W-:Y:S02]  /*5cf0*/  LOP3.LUT R56, R3.reuse, 0x3f, R12.reuse, 0xfe, !PT ;  /* 0x0000003f03387812 */ /* 0x140fe400078efe0c */
[C-C-:B------:R-:W-:Y:S02]  /*5d00*/  LOP3.LUT R57, R3.reuse, 0x3e, R12.reuse, 0xfe, !PT ;  /* 0x0000003e03397812 */ /* 0x140fe400078efe0c */
[----:B------:R-:W-:-:S02]  /*5d10*/  LOP3.LUT R58, R3, 0x3d, R12, 0xfe, !PT ;  /* 0x0000003d033a7812 */ /* 0x000fc400078efe0c */
[C-C-:B------:R-:W-:Y:S02]  /*5d20*/  LOP3.LUT R60, R3.reuse, 0x3c, R12.reuse, 0xfe, !PT ;  /* 0x0000003c033c7812 */ /* 0x140fe400078efe0c */
[C-C-:B------:R-:W-:Y:S02]  /*5d30*/  LOP3.LUT R61, R3.reuse, 0x3b, R12.reuse, 0xfe, !PT ;  /* 0x0000003b033d7812 */ /* 0x140fe400078efe0c */
[C-C-:B------:R-:W-:Y:S02]  /*5d40*/  LOP3.LUT R62, R3.reuse, 0x3a, R12.reuse, 0xfe, !PT ;  /* 0x0000003a033e7812 */ /* 0x140fe400078efe0c */
        /* <DEDUP_REMOVED lines=56> */
[----:B------:R-:W-:Y:S01]  /*60d0*/  LOP3.LUT R3, R3, 0x2, R12, 0xfe, !PT ;  /* 0x0000000203037812 */ /* 0x000fe200078efe0c */
[----:B------:R-:W-:Y:S01]  /*60e0*/  BAR.SYNC.DEFER_BLOCKING 0x0 ;  /* 0x0000000000007b1d */ /* 0x000fe20000010000 */
[----:B------:R-:W-:-:S02]  /*60f0*/  ISETP.LT.AND P2, PT, R17, UR7, !P0 ;  /* 0x0000000711007c0c */ /* 0x000fc4000c741270 */
[----:B------:R-:W-:Y:S02]  /*6100*/  ISETP.LT.AND P1, PT, R3, UR7, !P0 ;  /* 0x0000000703007c0c */ /* 0x000fe4000c721270 */
[----:B------:R-:W-:Y:S02]  /*6110*/  LEA R3, R14, UR12, 0x4 ;  /* 0x0000000c0e037c11 */ /* 0x000fe4000f8e20ff */
[----:B------:R-:W-:Y:S02]  /*6120*/  ISETP.LT.AND P4, PT, R16, UR7, !P0 ;  /* 0x0000000710007c0c */ /* 0x000fe4000c781270 */
[----:B------:R-:W-:Y:S02]  /*6130*/  ISETP.LT.AND P3, PT, R15, UR7, !P0 ;  /* 0x000000070f007c0c */ /* 0x000fe4000c761270 */
[C---:B------:R-:W-:Y:S01]  /*6140*/  ISETP.LT.AND P5, PT, R2.reuse, UR7, !P0 ;  /* 0x0000000702007c0c */ /* 0x040fe2000c7a1270 */
[----:B------:R-:W0:Y:S01]  /*6150*/  LDS.128 R28, [R3] ;  /* 0x00000000031c7984 */ /* 0x000e220000000c00 */
[----:B------:R-:W-:Y:S06]  /*6160*/  BAR.SYNC.DEFER_BLOCKING 0x0 ;  /* 0x0000000000007b1d */ /* 0x000fec0000010000 */
[----:B------:R1:W-:Y:S02]  /*6170*/  STSM.16.M88.4 [R59], R4 ;  /* 0x000000043b007844 */ /* 0x0003e40000000200 */
[----:B------:R-:W-:Y:S01]  /*6180*/  BAR.SYNC.DEFER_BLOCKING 0x0 ;  /* 0x0000000000007b1d */ /* 0x000fe20000010000 */
[----:B-1----:R-:W-:Y:S01]  /*6190*/  IMAD R5, R2, UR6, RZ ;  /* 0x0000000602057c24 */ /* 0x002fe2000f8e02ff */
[----:B------:R-:W-:-:S04]  /*61a0*/  LEA.HI.X.SX32 R2, R229, UR5, 0x1, P6 ;  /* 0x00000005e5027c11 */ /* 0x000fc8000b0f0eff */
[----:B------:R-:W1:Y:S02]  /*61b0*/  LDS.128 R24, [R3] ;  /* 0x0000000003187984 */ /* 0x000e640000000c00 */
[----:B------:R-:W-:Y:S06]  /*61c0*/  BAR.SYNC.DEFER_BLOCKING 0x0 ;  /* 0x0000000000007b1d */ /* 0x000fec0000010000 */
[----:B------:R2:W-:Y:S02]  /*61d0*/  STSM.16.M88.4 [R59], R32 ;  /* 0x000000203b007844 */ /* 0x0005e40000000200 */
[----:B------:R-:W-:Y:S01]  /*61e0*/  BAR.SYNC.DEFER_BLOCKING 0x0 ;  /* 0x0000000000007b1d */ /* 0x000fe20000010000 */
[C---:B--2---:R-:W-:Y:S01]  /*61f0*/  LEA R32, P6, R5.reuse, R0, 0x1 ;  /* 0x0000000005207211 */ /* 0x044fe200078c08ff */
[----:B------:R-:W-:-:S03]  /*6200*/  VIADD R35, R5, UR6 ;  /* 0x0000000605237c36 */ /* 0x000fc60008000000 */
[----:B------:R-:W-:Y:S02]  /*6210*/  LEA.HI.X.SX32 R33, R5, R2, 0x1, P6 ;  /* 0x0000000205217211 */ /* 0x000fe400030f0eff */
[C---:B------:R-:W-:Y:S01]  /*6220*/  LEA R34, P6, R35.reuse, R0, 0x1 ;  /* 0x0000000023227211 */ /* 0x040fe200078c08ff */
[----:B------:R-:W2:Y:S01]  /*6230*/  LDS.128 R20, [R3] ;  /* 0x0000000003147984 */ /* 0x000ea20000000c00 */
[----:B------:R-:W-:Y:S06]  /*6240*/  BAR.SYNC.DEFER_BLOCKING 0x0 ;  /* 0x0000000000007b1d */ /* 0x000fec0000010000 */
[----:B------:R3:W-:Y:S02]  /*6250*/  STSM.16.M88.4 [R59], R36 ;  /* 0x000000243b007844 */ /* 0x0007e40000000200 */
[----:B------:R-:W-:Y:S01]  /*6260*/  BAR.SYNC.DEFER_BLOCKING 0x0 ;  /* 0x0000000000007b1d */ /* 0x000fe20000010000 */
[C---:B---3--:R-:W-:Y:S01]  /*6270*/  VIADD R37, R35.reuse, UR6 ;  /* 0x0000000623257c36 */ /* 0x048fe20008000000 */
[----:B------:R-:W-:-:S03]  /*6280*/  LEA.HI.X.SX32 R35, R35, R2, 0x1, P6 ;  /* 0x0000000223237211 */ /* 0x000fc600030f0eff */
[C---:B------:R-:W-:Y:S01]  /*6290*/  VIADD R39, R37.reuse, UR6 ;  /* 0x0000000625277c36 */ /* 0x040fe20008000000 */
[----:B------:R-:W-:-:S04]  /*62a0*/  LEA R36, P6, R37, R0, 0x1 ;  /* 0x0000000025247211 */ /* 0x000fc800078c08ff */
[----:B------:R-:W-:Y:S02]  /*62b0*/  LEA.HI.X.SX32 R37, R37, R2, 0x1, P6 ;  /* 0x0000000225257211 */ /* 0x000fe400030f0eff */
[C---:B------:R-:W-:Y:S01]  /*62c0*/  LEA R38, P6, R39.reuse, R0, 0x1 ;  /* 0x0000000027267211 */ /* 0x040fe200078c08ff */
[----:B------:R-:W3:Y:S01]  /*62d0*/  LDS.128 R16, [R3] ;  /* 0x0000000003107984 */ /* 0x000ee20000000c00 */
[----:B------:R-:W-:Y:S06]  /*62e0*/  BAR.SYNC.DEFER_BLOCKING 0x0 ;  /* 0x0000000000007b1d */ /* 0x000fec0000010000 */
[----:B------:R4:W-:Y:S02]  /*62f0*/  STSM.16.M88.4 [R59], R40 ;  /* 0x000000283b007844 */ /* 0x0009e40000000200 */
[----:B------:R-:W-:Y:S01]  /*6300*/  BAR.SYNC.DEFER_BLOCKING 0x0 ;  /* 0x0000000000007b1d */ /* 0x000fe20000010000 */
[C---:B----4-:R-:W-:Y:S01]  /*6310*/  VIADD R41, R39.reuse, UR6 ;  /* 0x0000000627297c36 */ /* 0x050fe20008000000 */
[----:B------:R-:W-:-:S02]  /*6320*/  LEA.HI.X.SX32 R39, R39, R2, 0x1, P6 ;  /* 0x0000000227277211 */ /* 0x000fc400030f0eff */
[----:B0-----:R-:W-:Y:S01]  /*6330*/  PRMT R40, R30, 0x7632, R40 ;  /* 0x000076321e287816 */ /* 0x001fe20000000028 */
[----:B------:R-:W-:Y:S01]  /*6340*/  VIADD R43, R41, UR6 ;  /* 0x00000006292b7c36 */ /* 0x000fe20008000000 */
[----:B------:R-:W0:Y:S02]  /*6350*/  LDS.128 R12, [R3] ;  /* 0x00000000030c7984 */ /* 0x000e240000000c00 */
[----:B------:R-:W-:Y:S06]  /*6360*/  BAR.SYNC.DEFER_BLOCKING 0x0 ;  /* 0x0000000000007b1d */ /* 0x000fec0000010000 */
[----:B------:R-:W-:Y:S02]  /*6370*/  STSM.16.M88.4 [R59], R44 ;  /* 0x0000002c3b007844 */ /* 0x000fe40000000200 */
[----:B------:R-:W-:Y:S06]  /*6380*/  BAR.SYNC.DEFER_BLOCKING 0x0 ;  /* 0x0000000000007b1d */ /* 0x000fec0000010000 */
[----:B------:R-:W4:Y:S02]  /*6390*/  LDS.128 R8, [R3] ;  /* 0x0000000003087984 */ /* 0x000f240000000c00 */
[----:B------:R-:W-:Y:S06]  /*63a0*/  BAR.SYNC.DEFER_BLOCKING 0x0 ;  /* 0x0000000000007b1d */ /* 0x000fec0000010000 */
[----:B------:R-:W-:Y:S02]  /*63b0*/  STSM.16.M88.4 [R59], R48 ;  /* 0x000000303b007844 */ /* 0x000fe40000000200 */
[----:B------:R-:W-:Y:S06]  /*63c0*/  BAR.SYNC.DEFER_BLOCKING 0x0 ;  /* 0x0000000000007b1d */ /* 0x000fec0000010000 */
[----:B------:R-:W5:Y:S02]  /*63d0*/  LDS.128 R4, [R3] ;  /* 0x0000000003047984 */ /* 0x000f640000000c00 */
[----:B------:R-:W-:Y:S06]  /*63e0*/  BAR.SYNC.DEFER_BLOCKING 0x0 ;  /* 0x0000000000007b1d */ /* 0x000fec0000010000 */
[----:B------:R-:W-:Y:S02]  /*63f0*/  STSM.16.M88.4 [R59], R52 ;  /* 0x000000343b007844 */ /* 0x000fe40000000200 */
[----:B------:R-:W-:Y:S06]  /*6400*/  BAR.SYNC.DEFER_BLOCKING 0x0 ;  /* 0x0000000000007b1d */ /* 0x000fec0000010000 */
[----:B------:R1:W-:Y:S01]  /*6410*/  @P5 STG.E.U16 desc[UR14][R32.64], R28 ;  /* 0x0000001c20005986 */ /* 0x0003e2000c10150e */
[----:B------:R-:W-:-:S02]  /*6420*/  ISETP.LT.AND P5, PT, R115, UR7, !P0 ;  /* 0x0000000773007c0c */ /* 0x000fc4000c7a1270 */
[----:B-1----:R-:W-:Y:S02]  /*6430*/  PRMT R33, R28, 0x7632, R33 ;  /* 0x000076321c217816 */ /* 0x002fe40000000021 */
[----:B------:R-:W-:-:S03]  /*6440*/  LEA R32, P6, R41, R0, 0x1 ;  /* 0x0000000029207211 */ /* 0x000fc600078c08ff */
[----:B------:R1:W-:Y:S01]  /*6450*/  @P2 STG.E.U16 desc[UR14][R34.64], R33 ;  /* 0x0000002122002986 */ /* 0x0003e2000c10150e */
[----:B------:R-:W-:-:S03]  /*6460*/  ISETP.LT.AND P2, PT, R114, UR7, !P0 ;  /* 0x0000000772007c0c */ /* 0x000fc6000c741270 */
[----:B------:R2:W-:Y:S01]  /*6470*/  @P1 STG.E.U16 desc[UR14][R36.64], R29 ;  /* 0x0000001d24001986 */ /* 0x0005e2000c10150e */
[----:B------:R-:W-:Y:S02]  /*6480*/  ISETP.LT.AND P1, PT, R113, UR7, !P0 ;  /* 0x0000000771007c0c */ /* 0x000fe4000c721270 */
[----:B-1----:R-:W-:Y:S02]  /*6490*/  PRMT R35, R29, 0x7632, R35 ;  /* 0x000076321d237816 */ /* 0x002fe40000000023 */
[----:B------:R-:W-:Y:S02]  /*64a0*/  LEA.HI.X.SX32 R33, R41, R2, 0x1, P6 ;  /* 0x0000000229217211 */ /* 0x000fe400030f0eff */
[C---:B------:R-:W-:Y:S01]  /*64b0*/  LEA R34, P6, R43.reuse, R0, 0x1 ;  /* 0x000000002b227211 */ /* 0x040fe200078c08ff */
[----:B--2---:R-:W-:Y:S01]  /*64c0*/  VIADD R29, R43, UR6 ;  /* 0x000000062b1d7c36 */ /* 0x004fe20008000000 */
[----:B------:R1:W-:Y:S01]  /*64d0*/  @P4 STG.E.U16 desc[UR14][R38.64], R35 ;  /* 0x0000002326004986 */ /* 0x0003e2000c10150e */
[----:B------:R-:W-:-:S02]  /*64e0*/  ISETP.LT.AND P4, PT, R112, UR7, !P0 ;  /* 0x0000000770007c0c */ /* 0x000fc4000c781270 */
[----:B------:R-:W-:Y:S01]  /*64f0*/  VIADD R37, R29, UR6 ;  /* 0x000000061d257c36 */ /* 0x000fe20008000000 */
[----:B------:R2:W-:Y:S01]  /*6500*/  @P3 STG.E.U16 desc[UR14][R32.64], R30 ;  /* 0x0000001e20003986 */ /* 0x0005e2000c10150e */
[----:B------:R-:W-:Y:S02]  /*6510*/  ISETP.LT.AND P3, PT, R111, UR7, !P0 ;  /* 0x000000076f007c0c */ /* 0x000fe4000c761270 */
[----:B-1----:R-:W-:Y:S02]  /*6520*/  LEA.HI.X.SX32 R35, R43, R2, 0x1, P6 ;  /* 0x000000022b237211 */ /* 0x002fe400030f0eff */
[----:B------:R-:W-:Y:S01]  /*6530*/  LEA R28, P6, R29, R0, 0x1 ;  /* 0x000000001d1c7211 */ /* 0x000fe200078c08ff */
[----:B--2---:R-:W-:Y:S02]  /*6540*/  VIADD R33, R37, UR6 ;  /* 0x0000000625217c36 */ /* 0x004fe40008000000 */
[----:B------:R1:W-:Y:S01]  /*6550*/  @P5 STG.E.U16 desc[UR14][R34.64], R40 ;  /* 0x0000002822005986 */ /* 0x0003e2000c10150e */
[----:B------:R-:W-:-:S02]  /*6560*/  LEA.HI.X.SX32 R29, R29, R2, 0x1, P6 ;  /* 0x000000021d1d7211 */ /* 0x000fc400030f0eff */
[----:B------:R-:W-:Y:S01]  /*6570*/  LEA R36, P6, R37, R0, 0x1 ;  /* 0x0000000025247211 */ /* 0x000fe200078c08ff */
[----:B------:R-:W-:Y:S01]  /*6580*/  VIADD R39, R33, UR6 ;  /* 0x0000000621277c36 */ /* 0x000fe20008000000 */
[----:B------:R-:W-:Y:S01]  /*6590*/  PRMT R30, R31, 0x7632, R30 ;  /* 0x000076321f1e7816 */ /* 0x000fe2000000001e */
[----:B------:R2:W-:Y:S01]  /*65a0*/  @P2 STG.E.U16 desc[UR14][R28.64], R31 ;  /* 0x0000001f1c002986 */ /* 0x0005e2000c10150e */
[----:B------:R-:W-:Y:S01]  /*65b0*/  LEA.HI.X.SX32 R37, R37, R2, 0x1, P6 ;  /* 0x0000000225257211 */ /* 0x000fe200030f0eff */
[----:B------:R-:W-:Y:S01]  /*65c0*/  VIADD R41, R39, UR6 ;  /* 0x0000000627297c36 */ /* 0x000fe20008000000 */
[C---:B------:R-:W-:Y:S02]  /*65d0*/  LEA R32, P6, R33.reuse, R0, 0x1 ;  /* 0x0000000021207211 */ /* 0x040fe400078c08ff */
[----:B------:R-:W-:Y:S01]  /*65e0*/  ISETP.LT.AND P5, PT, R110, UR7, !P0 ;  /* 0x000000076e007c0c */ /* 0x000fe2000c7a1270 */
[----:B------:R3:W-:Y:S01]  /*65f0*/  @P1 STG.E.U16 desc[UR14][R36.64], R30 ;  /* 0x0000001e24001986 */ /* 0x0007e2000c10150e */
[----:B------:R-:W-:-:S02]  /*6600*/  LEA.HI.X.SX32 R33, R33, R2, 0x1, P6 ;  /* 0x0000000221217211 */ /* 0x000fc400030f0eff */
[----:B-1----:R-:W-:Y:S02]  /*6610*/  LEA R34, P6, R39, R0, 0x1 ;  /* 0x0000000027227211 */ /* 0x002fe400078c08ff */
[----:B------:R-:W-:Y:S01]  /*6620*/  ISETP.LT.AND P2, PT, R109, UR7, !P0 ;  /* 0x000000076d007c0c */ /* 0x000fe2000c741270 */
[----:B--2---:R-:W-:Y:S01]  /*6630*/  VIADD R31, R41, UR6 ;  /* 0x00000006291f7c36 */ /* 0x004fe20008000000 */
[----:B------:R-:W-:Y:S01]  /*6640*/  LEA.HI.X.SX32 R35, R39, R2, 0x1, P6 ;  /* 0x0000000227237211 */ /* 0x000fe200030f0eff */
[----:B------:R1:W-:Y:S01]  /*6650*/  @P4 STG.E.U16 desc[UR14][R32.64], R24 ;  /* 0x0000001820004986 */ /* 0x0003e2000c10150e */
[----:B------:R-:W-:Y:S02]  /*6660*/  LEA R28, P6, R41, R0, 0x1 ;  /* 0x00000000291c7211 */ /* 0x000fe400078c08ff */
[----:B------:R-:W-:Y:S01]  /*6670*/  ISETP.LT.AND P1, PT, R108, UR7, !P0 ;  /* 0x000000076c007c0c */ /* 0x000fe2000c721270 */
[----:B---3--:R-:W-:Y:S01]  /*6680*/  VIADD R37, R31, UR6 ;  /* 0x000000061f257c36 */ /* 0x008fe20008000000 */
[----:B------:R-:W-:-:S02]  /*6690*/  LEA.HI.X.SX32 R29, R41, R2, 0x1, P6 ;  /* 0x00000002291d7211 */ /* 0x000fc400030f0eff */
[----:B------:R-:W-:Y:S01]  /*66a0*/  LEA R30, P6, R31, R0, 0x1 ;  /* 0x000000001f1e7211 */ /* 0x000fe200078c08ff */
[----:B------:R-:W-:Y:S01]  /*66b0*/  VIADD R39, R37, UR6 ;  /* 0x0000000625277c36 */ /* 0x000fe20008000000 */
[----:B------:R-:W-:Y:S02]  /*66c0*/  ISETP.LT.AND P4, PT, R107, UR7, !P0 ;  /* 0x000000076b007c0c */ /* 0x000fe4000c781270 */
[----:B------:R-:W-:Y:S02]  /*66d0*/  LEA.HI.X.SX32 R31, R31, R2, 0x1, P6 ;  /* 0x000000021f1f7211 */ /* 0x000fe400030f0eff */
[----:B-1----:R-:W-:Y:S02]  /*66e0*/  PRMT R33, R24, 0x7632, R33 ;  /* 0x0000763218217816 */ /* 0x002fe40000000021 */
[----:B------:R-:W-:Y:S02]  /*66f0*/  LEA R32, P6, R37, R0, 0x1 ;  /* 0x0000000025207211 */ /* 0x000fe400078c08ff */
[----:B------:R-:W-:Y:S01]  /*6700*/  PRMT R36, R26, 0x7632, R36 ;  /* 0x000076321a247816 */ /* 0x000fe20000000024 */
        /* <DEDUP_REMOVED lines=13> */
[----:B-1----:R-:W-:Y:S01]  /*67e0*/  LEA.HI.X.SX32 R35, R39, R2, 0x1, P6 ;  /* 0x0000000227237211 */ /* 0x002fe200030f0eff */
[----:B------:R-:W-:Y:S01]  /*67f0*/  VIADD R31, R29, UR6 ;  /* 0x000000061d1f7c36 */ /* 0x000fe20008000000 */
[----:B------:R-:W-:Y:S02]  /*6800*/  LEA R24, P6, R25, R0, 0x1 ;  /* 0x0000000019187211 */ /* 0x000fe400078c08ff */
[----:B--2---:R-:W-:Y:S01]  /*6810*/  PRMT R26, R27, 0x7632, R26 ;  /* 0x000076321b1a7816 */ /* 0x004fe2000000001a */
[----:B------:R-:W-:Y:S01]  /*6820*/  VIADD R33, R31, UR6 ;  /* 0x000000061f217c36 */ /* 0x000fe20008000000 */
[----:B------:R-:W-:Y:S01]  /*6830*/  LEA.HI.X.SX32 R25, R25, R2, 0x1, P6 ;  /* 0x0000000219197211 */ /* 0x000fe200030f0eff */
[----:B------:R1:W-:Y:S01]  /*6840*/  @P4 STG.E.U16 desc[UR14][R34.64], R36 ;  /* 0x0000002422004986 */ /* 0x0003e2000c10150e */
[----:B------:R-:W-:-:S02]  /*6850*/  LEA R28, P6, R29, R0, 0x1 ;  /* 0x000000001d1c7211 */ /* 0x000fc400078c08ff */
[----:B------:R-:W-:Y:S01]  /*6860*/  ISETP.LT.AND P4, PT, R102, UR7, !P0 ;  /* 0x0000000766007c0c */ /* 0x000fe2000c781270 */
[----:B------:R2:W-:Y:S01]  /*6870*/  @P3 STG.E.U16 desc[UR14][R24.64], R27 ;  /* 0x0000001b18003986 */ /* 0x0005e2000c10150e */
[----:B------:R-:W-:Y:S02]  /*6880*/  LEA.HI.X.SX32 R29, R29, R2, 0x1, P6 ;  /* 0x000000021d1d7211 */ /* 0x000fe400030f0eff */
[----:B------:R-:W-:Y:S02]  /*6890*/  LEA R30, P6, R31, R0, 0x1 ;  /* 0x000000001f1e7211 */ /* 0x000fe400078c08ff */
[----:B------:R-:W-:Y:S01]  /*68a0*/  ISETP.LT.AND P3, PT, R101, UR7, !P0 ;  /* 0x0000000765007c0c */ /* 0x000fe2000c761270 */
[----:B------:R3:W-:Y:S01]  /*68b0*/  @P5 STG.E.U16 desc[UR14][R28.64], R26 ;  /* 0x0000001a1c005986 */ /* 0x0007e2000c10150e */
[----:B------:R-:W-:Y:S01]  /*68c0*/  LEA.HI.X.SX32 R31, R31, R2, 0x1, P6 ;  /* 0x000000021f1f7211 */ /* 0x000fe200030f0eff */
[C---:B-1----:R-:W-:Y:S01]  /*68d0*/  VIADD R35, R33.reuse, UR6 ;  /* 0x0000000621237c36 */ /* 0x042fe20008000000 */
[----:B------:R-:W-:-:S02]  /*68e0*/  LEA R32, P6, R33, R0, 0x1 ;  /* 0x0000000021207211 */ /* 0x000fc400078c08ff */
[----:B------:R-:W-:Y:S01]  /*68f0*/  PRMT R34, R20, 0x7632, R34 ;  /* 0x0000763214227816 */ /* 0x000fe20000000022 */
[----:B--2---:R-:W-:Y:S01]  /*6900*/  VIADD R27, R35, UR6 ;  /* 0x00000006231b7c36 */ /* 0x004fe20008000000 */
[----:B------:R-:W-:Y:S01]  /*6910*/  LEA.HI.X.SX32 R33, R33, R2, 0x1, P6 ;  /* 0x0000000221217211 */ /* 0x000fe200030f0eff */
[----:B------:R1:W-:Y:S01]  /*6920*/  @P2 STG.E.U16 desc[UR14][R30.64], R20 ;  /* 0x000000141e002986 */ /* 0x0003e2000c10150e */
[----:B------:R-:W-:Y:S02]  /*6930*/  LEA R24, P6, R35, R0, 0x1 ;  /* 0x0000000023187211 */ /* 0x000fe400078c08ff */
[----:B------:R-:W-:Y:S01]  /*6940*/  ISETP.LT.AND P5, PT, R100, UR7, !P0 ;  /* 0x0000000764007c0c */ /* 0x000fe2000c7a1270 */
[----:B---3--:R-:W-:Y:S01]  /*6950*/  VIADD R29, R27, UR6 ;  /* 0x000000061b1d7c36 */ /* 0x008fe20008000000 */
[----:B------:R-:W-:Y:S01]  /*6960*/  LEA.HI.X.SX32 R25, R35, R2, 0x1, P6 ;  /* 0x0000000223197211 */ /* 0x000fe200030f0eff */
[----:B------:R2:W-:Y:S01]  /*6970*/  @P1 STG.E.U16 desc[UR14][R32.64], R34 ;  /* 0x0000002220001986 */ /* 0x0005e2000c10150e */
[----:B------:R-:W-:-:S02]  /*6980*/  LEA R26, P6, R27, R0, 0x1 ;  /* 0x000000001b1a7211 */ /* 0x000fc400078c08ff */
[----:B------:R-:W-:Y:S01]  /*6990*/  ISETP.LT.AND P2, PT, R99, UR7, !P0 ;  /* 0x0000000763007c0c */ /* 0x000fe2000c741270 */
[----:B------:R3:W-:Y:S01]  /*69a0*/  @P4 STG.E.U16 desc[UR14][R24.64], R21 ;  /* 0x0000001518004986 */ /* 0x0007e2000c10150e */
[----:B------:R-:W-:Y:S01]  /*69b0*/  LEA.HI.X.SX32 R27, R27, R2, 0x1, P6 ;  /* 0x000000021b1b7211 */ /* 0x000fe200030f0eff */
[C---:B-1----:R-:W-:Y:S01]  /*69c0*/  VIADD R31, R29.reuse, UR6 ;  /* 0x000000061d1f7c36 */ /* 0x042fe20008000000 */
[C---:B------:R-:W-:Y:S02]  /*69d0*/  LEA R28, P6, R29.reuse, R0, 0x1 ;  /* 0x000000001d1c7211 */ /* 0x040fe400078c08ff */
[----:B------:R-:W-:Y:S02]  /*69e0*/  ISETP.LT.AND P1, PT, R98, UR7, !P0 ;  /* 0x0000000762007c0c */ /* 0x000fe4000c721270 */
[----:B------:R-:W-:Y:S02]  /*69f0*/  LEA.HI.X.SX32 R29, R29, R2, 0x1, P6 ;  /* 0x000000021d1d7211 */ /* 0x000fe400030f0eff */
[----:B--2---:R-:W-:-:S02]  /*6a00*/  PRMT R33, R21, 0x7632, R33 ;  /* 0x0000763215217816 */ /* 0x004fc40000000021 */
[C---:B------:R-:W-:Y:S01]  /*6a10*/  LEA R30, P6, R31.reuse, R0, 0x1 ;  /* 0x000000001f1e7211 */ /* 0x040fe200078c08ff */
[C---:B---3--:R-:W-:Y:S01]  /*6a20*/  VIADD R21, R31.reuse, UR6 ;  /* 0x000000061f157c36 */ /* 0x048fe20008000000 */
[----:B------:R-:W-:Y:S01]  /*6a30*/  PRMT R32, R22, 0x7632, R32 ;  /* 0x0000763216207816 */ /* 0x000fe20000000020 */
[----:B------:R1:W-:Y:S01]  /*6a40*/  @P3 STG.E.U16 desc[UR14][R26.64], R33 ;  /* 0x000000211a003986 */ /* 0x0003e2000c10150e */
[----:B------:R-:W-:Y:S01]  /*6a50*/  LEA.HI.X.SX32 R31, R31, R2, 0x1, P6 ;  /* 0x000000021f1f7211 */ /* 0x000fe200030f0eff */
[C---:B------:R-:W-:Y:S01]  /*6a60*/  VIADD R25, R21.reuse, UR6 ;  /* 0x0000000615197c36 */ /* 0x040fe20008000000 */
[----:B------:R-:W-:Y:S01]  /*6a70*/  LEA R20, P6, R21, R0, 0x1 ;  /* 0x0000000015147211 */ /* 0x000fe200078c08ff */
[----:B------:R2:W-:Y:S01]  /*6a80*/  @P5 STG.E.U16 desc[UR14][R28.64], R22 ;  /* 0x000000161c005986 */ /* 0x0005e2000c10150e */
[----:B------:R-:W-:Y:S02]  /*6a90*/  ISETP.LT.AND P4, PT, R97, UR7, !P0 ;  /* 0x0000000761007c0c */ /* 0x000fe4000c781270 */
[----:B------:R-:W-:Y:S01]  /*6aa0*/  LEA.HI.X.SX32 R21, R21, R2, 0x1, P6 ;  /* 0x0000000215157211 */ /* 0x000fe200030f0eff */
[----:B------:R3:W-:Y:S01]  /*6ab0*/  @P2 STG.E.U16 desc[UR14][R30.64], R32 ;  /* 0x000000201e002986 */ /* 0x0007e2000c10150e */
[----:B------:R-:W-:-:S02]  /*6ac0*/  LEA R24, P6, R25, R0, 0x1 ;  /* 0x0000000019187211 */ /* 0x000fc400078c08ff */
[----:B------:R-:W-:Y:S01]  /*6ad0*/  ISETP.LT.AND P3, PT, R96, UR7, !P0 ;  /* 0x0000000760007c0c */ /* 0x000fe2000c761270 */
[C---:B-1----:R-:W-:Y:S01]  /*6ae0*/  VIADD R27, R25.reuse, UR6 ;  /* 0x00000006191b7c36 */ /* 0x042fe20008000000 */
[----:B------:R-:W-:Y:S01]  /*6af0*/  LEA.HI.X.SX32 R25, R25, R2, 0x1, P6 ;  /* 0x0000000219197211 */ /* 0x000fe200030f0eff */
[----:B------:R1:W-:Y:S01]  /*6b00*/  @P1 STG.E.U16 desc[UR14][R20.64], R23 ;  /* 0x0000001714001986 */ /* 0x0003e2000c10150e */
[----:B------:R-:W-:Y:S01]  /*6b10*/  ISETP.LT.AND P5, PT, R95, UR7, !P0 ;  /* 0x000000075f007c0c */ /* 0x000fe2000c7a1270 */
[C---:B--2---:R-:W-:Y:S01]  /*6b20*/  VIADD R29, R27.reuse, UR6 ;  /* 0x000000061b1d7c36 */ /* 0x044fe20008000000 */
[----:B------:R-:W-:Y:S02]  /*6b30*/  LEA R26, P6, R27, R0, 0x1 ;  /* 0x000000001b1a7211 */ /* 0x000fe400078c08ff */
[----:B------:R-:W-:Y:S01]  /*6b40*/  PRMT R22, R23, 0x7632, R22 ;  /* 0x0000763217167816 */ /* 0x000fe20000000016 */
[----:B---3--:R-:W-:Y:S01]  /*6b50*/  VIADD R31, R29, UR6 ;  /* 0x000000061d1f7c36 */ /* 0x008fe20008000000 */
[----:B------:R-:W-:-:S02]  /*6b60*/  LEA.HI.X.SX32 R27, R27, R2, 0x1, P6 ;  /* 0x000000021b1b7211 */ /* 0x000fc400030f0eff */
[----:B------:R-:W-:Y:S01]  /*6b70*/  LEA R28, P6, R29, R0, 0x1 ;  /* 0x000000001d1c7211 */ /* 0x000fe200078c08ff */
[----:B------:R2:W-:Y:S01]  /*6b80*/  @P4 STG.E.U16 desc[UR14][R24.64], R22 ;  /* 0x0000001618004986 */ /* 0x0005e2000c10150e */
[----:B------:R-:W-:Y:S01]  /*6b90*/  ISETP.LT.AND P2, PT, R94, UR7, !P0 ;  /* 0x000000075e007c0c */ /* 0x000fe2000c741270 */
[----:B-1----:R-:W-:Y:S01]  /*6ba0*/  VIADD R23, R31, UR6 ;  /* 0x000000061f177c36 */ /* 0x002fe20008000000 */
[----:B------:R-:W-:Y:S01]  /*6bb0*/  LEA.HI.X.SX32 R29, R29, R2, 0x1, P6 ;  /* 0x000000021d1d7211 */ /* 0x000fe200030f0eff */
[----:B------:R1:W-:Y:S01]  /*6bc0*/  @P3 STG.E.U16 desc[UR14][R26.64], R16 ;  /* 0x000000101a003986 */ /* 0x0003e2000c10150e */
[C---:B------:R-:W-:Y:S02]  /*6bd0*/  LEA R20, P6, R31.reuse, R0, 0x1 ;  /* 0x000000001f147211 */ /* 0x040fe400078c08ff */
[----:B------:R-:W-:Y:S02]  /*6be0*/  PRMT R30, R16, 0x7632, R30 ;  /* 0x00007632101e7816 */ /* 0x000fe4000000001e */
[----:B------:R-:W-:-:S02]  /*6bf0*/  LEA.HI.X.SX32 R21, R31, R2, 0x1, P6 ;  /* 0x000000021f157211 */ /* 0x000fc400030f0eff */
[----:B------:R-:W-:Y:S01]  /*6c00*/  ISETP.LT.AND P1, PT, R93, UR7, !P0 ;  /* 0x000000075d007c0c */ /* 0x000fe2000c721270 */
[C---:B--2---:R-:W-:Y:S01]  /*6c10*/  VIADD R25, R23.reuse, UR6 ;  /* 0x0000000617197c36 */ /* 0x044fe20008000000 */
[----:B------:R-:W-:Y:S01]  /*6c20*/  LEA R22, P6, R23, R0, 0x1 ;  /* 0x0000000017167211 */ /* 0x000fe200078c08ff */
[----:B------:R2:W-:Y:S01]  /*6c30*/  @P5 STG.E.U16 desc[UR14][R28.64], R30 ;  /* 0x0000001e1c005986 */ /* 0x0005e2000c10150e */
[----:B------:R-:W-:Y:S01]  /*6c40*/  ISETP.LT.AND P4, PT, R92, UR7, !P0 ;  /* 0x000000075c007c0c */ /* 0x000fe2000c781270 */
[----:B-1----:R-:W-:Y:S01]  /*6c50*/  VIADD R27, R25, UR6 ;  /* 0x00000006191b7c36 */ /* 0x002fe20008000000 */
[----:B------:R-:W-:Y:S01]  /*6c60*/  LEA.HI.X.SX32 R23, R23, R2, 0x1, P6 ;  /* 0x0000000217177211 */ /* 0x000fe200030f0eff */
[----:B------:R1:W-:Y:S01]  /*6c70*/  @P2 STG.E.U16 desc[UR14][R20.64], R17 ;  /* 0x0000001114002986 */ /* 0x0003e2000c10150e */
[----:B------:R-:W-:Y:S02]  /*6c80*/  LEA R24, P6, R25, R0, 0x1 ;  /* 0x0000000019187211 */ /* 0x000fe400078c08ff */
[----:B------:R-:W-:-:S02]  /*6c90*/  ISETP.LT.AND P3, PT, R91, UR7, !P0 ;  /* 0x000000075b007c0c */ /* 0x000fc4000c761270 */
[----:B------:R-:W-:Y:S02]  /*6ca0*/  LEA.HI.X.SX32 R25, R25, R2, 0x1, P6 ;  /* 0x0000000219197211 */ /* 0x000fe400030f0eff */
[----:B------:R-:W-:Y:S02]  /*6cb0*/  LEA R26, P6, R27, R0, 0x1 ;  /* 0x000000001b1a7211 */ /* 0x000fe400078c08ff */
[----:B--2---:R-:W-:Y:S02]  /*6cc0*/  PRMT R29, R17, 0x7632, R29 ;  /* 0x00007632111d7816 */ /* 0x004fe4000000001d */
[----:B------:R-:W-:Y:S01]  /*6cd0*/  ISETP.LT.AND P5, PT, R90, UR7, !P0 ;  /* 0x000000075a007c0c */ /* 0x000fe2000c7a1270 */
[C---:B-1----:R-:W-:Y:S01]  /*6ce0*/  VIADD R17, R27.reuse, UR6 ;  /* 0x000000061b117c36 */ /* 0x042fe20008000000 */
[----:B------:R-:W-:Y:S01]  /*6cf0*/  LEA.HI.X.SX32 R27, R27, R2, 0x1, P6 ;  /* 0x000000021b1b7211 */ /* 0x000fe200030f0eff */
[----:B------:R1:W-:Y:S01]  /*6d00*/  @P1 STG.E.U16 desc[UR14][R22.64], R29 ;  /* 0x0000001d16001986 */ /* 0x0003e2000c10150e */
[----:B------:R-:W-:Y:S01]  /*6d10*/  PRMT R28, R18, 0x7632, R28 ;  /* 0x00007632121c7816 */ /* 0x000fe2000000001c */
[C---:B------:R-:W-:Y:S01]  /*6d20*/  VIADD R21, R17.reuse, UR6 ;  /* 0x0000000611157c36 */ /* 0x040fe20008000000 */
[----:B------:R-:W-:Y:S01]  /*6d30*/  LEA R16, P6, R17, R0, 0x1 ;  /* 0x0000000011107211 */ /* 0x000fe200078c08ff */
[----:B------:R2:W-:Y:S01]  /*6d40*/  @P4 STG.E.U16 desc[UR14][R24.64], R18 ;  /* 0x0000001218004986 */ /* 0x0005e2000c10150e */
[----:B------:R-:W-:-:S02]  /*6d50*/  ISETP.LT.AND P2, PT, R89, UR7, !P0 ;  /* 0x0000000759007c0c */ /* 0x000fc4000c741270 */
[----:B------:R-:W-:Y:S01]  /*6d60*/  LEA.HI.X.SX32 R17, R17, R2, 0x1, P6 ;  /* 0x0000000211117211 */ /* 0x000fe200030f0eff */
[----:B------:R3:W-:Y:S01]  /*6d70*/  @P3 STG.E.U16 desc[UR14][R26.64], R28 ;  /* 0x0000001c1a003986 */ /* 0x0007e2000c10150e */
[C---:B------:R-:W-:Y:S02]  /*6d80*/  LEA R20, P6, R21.reuse, R0, 0x1 ;  /* 0x0000000015147211 */ /* 0x040fe400078c08ff */
[----:B------:R-:W-:Y:S01]  /*6d90*/  ISETP.LT.AND P1, PT, R88, UR7, !P0 ;  /* 0x0000000758007c0c */ /* 0x000fe2000c721270 */
[C---:B-1----:R-:W-:Y:S01]  /*6da0*/  VIADD R23, R21.reuse, UR6 ;  /* 0x0000000615177c36 */ /* 0x042fe20008000000 */
[----:B------:R-:W-:Y:S01]  /*6db0*/  LEA.HI.X.SX32 R21, R21, R2, 0x1, P6 ;  /* 0x0000000215157211 */ /* 0x000fe200030f0eff */
[----:B------:R1:W-:Y:S01]  /*6dc0*/  @P5 STG.E.U16 desc[UR14][R16.64], R19 ;  /* 0x0000001310005986 */ /* 0x0003e2000c10150e */
[----:B------:R-:W-:Y:S01]  /*6dd0*/  ISETP.LT.AND P4, PT, R87, UR7, !P0 ;  /* 0x0000000757007c0c */ /* 0x000fe2000c781270 */
[C---:B--2---:R-:W-:Y:S01]  /*6de0*/  VIADD R25, R23.reuse, UR6 ;  /* 0x0000000617197c36 */ /* 0x044fe20008000000 */
[----:B------:R-:W-:-:S02]  /*6df0*/  LEA R22, P6, R23, R0, 0x1 ;  /* 0x0000000017167211 */ /* 0x000fc400078c08ff */
[----:B------:R-:W-:Y:S01]  /*6e00*/  PRMT R18, R19, 0x7632, R18 ;  /* 0x0000763213127816 */ /* 0x000fe20000000012 */
[----:B---3--:R-:W-:Y:S01]  /*6e10*/  VIADD R27, R25, UR6 ;  /* 0x00000006191b7c36 */ /* 0x008fe20008000000 */
[----:B------:R-:W-:Y:S02]  /*6e20*/  LEA.HI.X.SX32 R23, R23, R2, 0x1, P6 ;  /* 0x0000000217177211 */ /* 0x000fe400030f0eff */
[----:B------:R-:W-:Y:S01]  /*6e30*/  LEA R24, P6, R25, R0, 0x1 ;  /* 0x0000000019187211 */ /* 0x000fe200078c08ff */
[----:B------:R2:W-:Y:S01]  /*6e40*/  @P2 STG.E.U16 desc[UR14][R20.64], R18 ;  /* 0x0000001214002986 */ /* 0x0005e2000c10150e */
[----:B------:R-:W-:Y:S01]  /*6e50*/  ISETP.LT.AND P3, PT, R86, UR7, !P0 ;  /* 0x0000000756007c0c */ /* 0x000fe2000c761270 */
[----:B-1----:R-:W-:Y:S01]  /*6e60*/  VIADD R19, R27, UR6 ;  /* 0x000000061b137c36 */ /* 0x002fe20008000000 */
[----:B------:R-:W-:Y:S01]  /*6e70*/  LEA.HI.X.SX32 R25, R25, R2, 0x1, P6 ;  /* 0x0000000219197211 */ /* 0x000fe200030f0eff */
[----:B0-----:R0:W-:Y:S01]  /*6e80*/  @P1 STG.E.U16 desc[UR14][R22.64], R12 ;  /* 0x0000000c16001986 */ /* 0x0011e2000c10150e */
[----:B------:R-:W-:-:S02]  /*6e90*/  LEA R16, P6, R27, R0, 0x1 ;  /* 0x000000001b107211 */ /* 0x000fc400078c08ff */
[----:B------:R-:W-:Y:S02]  /*6ea0*/  PRMT R26, R12, 0x7632, R26 ;  /* 0x000076320c1a7816 */ /* 0x000fe4000000001a */
[----:B------:R-:W-:Y:S02]  /*6eb0*/  LEA.HI.X.SX32 R17, R27, R2, 0x1, P6 ;  /* 0x000000021b117211 */ /* 0x000fe400030f0eff */
[----:B------:R-:W-:Y:S01]  /*6ec0*/  ISETP.LT.AND P5, PT, R85, UR7, !P0 ;  /* 0x0000000755007c0c */ /* 0x000fe2000c7a1270 */
[C---:B--2---:R-:W-:Y:S01]  /*6ed0*/  VIADD R21, R19.reuse, UR6 ;  /* 0x0000000613157c36 */ /* 0x044fe20008000000 */
[----:B------:R-:W-:Y:S01]  /*6ee0*/  LEA R18, P6, R19, R0, 0x1 ;  /* 0x0000000013127211 */ /* 0x000fe200078c08ff */
[----:B------:R1:W-:Y:S01]  /*6ef0*/  @P4 STG.E.U16 desc[UR14][R24.64], R26 ;  /* 0x0000001a18004986 */ /* 0x0003e2000c10150e */
[----:B------:R-:W-:Y:S01]  /*6f00*/  ISETP.LT.AND P2, PT, R84, UR7, !P0 ;  /* 0x0000000754007c0c */ /* 0x000fe2000c741270 */
[----:B0-----:R-:W-:Y:S01]  /*6f10*/  VIADD R23, R21, UR6 ;  /* 0x0000000615177c36 */ /* 0x001fe20008000000 */
[----:B------:R-:W-:Y:S01]  /*6f20*/  LEA.HI.X.SX32 R19, R19, R2, 0x1, P6 ;  /* 0x0000000213137211 */ /* 0x000fe200030f0eff */
[----:B------:R0:W-:Y:S01]  /*6f30*/  @P3 STG.E.U16 desc[UR14][R16.64], R13 ;  /* 0x0000000d10003986 */ /* 0x0001e2000c10150e */
[----:B------:R-:W-:-:S02]  /*6f40*/  LEA R20, P6, R21, R0, 0x1 ;  /* 0x0000000015147211 */ /* 0x000fc400078c08ff */
[----:B------:R-:W-:Y:S02]  /*6f50*/  ISETP.LT.AND P1, PT, R83, UR7, !P0 ;  /* 0x0000000753007c0c */ /* 0x000fe4000c721270 */
[----:B------:R-:W-:Y:S02]  /*6f60*/  LEA.HI.X.SX32 R21, R21, R2, 0x1, P6 ;  /* 0x0000000215157211 */ /* 0x000fe400030f0eff */
[----:B------:R-:W-:Y:S02]  /*6f70*/  LEA R22, P6, R23, R0, 0x1 ;  /* 0x0000000017167211 */ /* 0x000fe400078c08ff */
[----:B-1----:R-:W-:Y:S02]  /*6f80*/  PRMT R25, R13, 0x7632, R25 ;  /* 0x000076320d197816 */ /* 0x002fe40000000019 */
[----:B------:R-:W-:Y:S01]  /*6f90*/  ISETP.LT.AND P4, PT, R82, UR7, !P0 ;  /* 0x0000000752007c0c */ /* 0x000fe2000c781270 */
[C---:B0-----:R-:W-:Y:S01]  /*6fa0*/  VIADD R13, R23.reuse, UR6 ;  /* 0x00000006170d7c36 */ /* 0x041fe20008000000 */
        /* <DEDUP_REMOVED lines=11> */
[C---:B0-----:R-:W-:Y:S01]  /*7060*/  VIADD R19, R17.reuse, UR6 ;  /* 0x0000000611137c36 */ /* 0x041fe20008000000 */
[----:B------:R-:W-:Y:S01]  /*7070*/  LEA.HI.X.SX32 R17, R17, R2, 0x1, P6 ;  /* 0x0000000211117211 */ /* 0x000fe200030f0eff */
[----:B------:R0:W-:Y:S01]  /*7080*/  @P4 STG.E.U16 desc[UR14][R12.64], R15 ;  /* 0x0000000f0c004986 */ /* 0x0001e2000c10150e */
[----:B------:R-:W-:Y:S01]  /*7090*/  ISETP.LT.AND P2, PT, R79, UR7, !P0 ;  /* 0x000000074f007c0c */ /* 0x000fe2000c741270 */
[C---:B-1----:R-:W-:Y:S01]  /*70a0*/  VIADD R21, R19.reuse, UR6 ;  /* 0x0000000613157c36 */ /* 0x042fe20008000000 */
[----:B------:R-:W-:-:S02]  /*70b0*/  LEA R18, P6, R19, R0, 0x1 ;  /* 0x0000000013127211 */ /* 0x000fc400078c08ff */
[----:B------:R-:W-:Y:S01]  /*70c0*/  PRMT R14, R15, 0x7632, R14 ;  /* 0x000076320f0e7816 */ /* 0x000fe2000000000e */
[----:B--2---:R-:W-:Y:S01]  /*70d0*/  VIADD R23, R21, UR6 ;  /* 0x0000000615177c36 */ /* 0x004fe20008000000 */
[----:B------:R-:W-:Y:S02]  /*70e0*/  LEA.HI.X.SX32 R19, R19, R2, 0x1, P6 ;  /* 0x0000000213137211 */ /* 0x000fe400030f0eff */
[----:B------:R-:W-:Y:S01]  /*70f0*/  LEA R20, P6, R21, R0, 0x1 ;  /* 0x0000000015147211 */ /* 0x000fe200078c08ff */
[----:B------:R1:W-:Y:S01]  /*7100*/  @P3 STG.E.U16 desc[UR14][R16.64], R14 ;  /* 0x0000000e10003986 */ /* 0x0003e2000c10150e */
[----:B------:R-:W-:Y:S01]  /*7110*/  ISETP.LT.AND P1, PT, R78, UR7, !P0 ;  /* 0x000000074e007c0c */ /* 0x000fe2000c721270 */
[----:B0-----:R-:W-:Y:S01]  /*7120*/  VIADD R15, R23, UR6 ;  /* 0x00000006170f7c36 */ /* 0x001fe20008000000 */
[----:B------:R-:W-:Y:S01]  /*7130*/  LEA.HI.X.SX32 R21, R21, R2, 0x1, P6 ;  /* 0x0000000215157211 */ /* 0x000fe200030f0eff */
[----:B----4-:R0:W-:Y:S01]  /*7140*/  @P5 STG.E.U16 desc[UR14][R18.64], R8 ;  /* 0x0000000812005986 */ /* 0x0101e2000c10150e */
[----:B------:R-:W-:-:S02]  /*7150*/  LEA R12, P6, R23, R0, 0x1 ;  /* 0x00000000170c7211 */ /* 0x000fc400078c08ff */
[----:B------:R-:W-:Y:S02]  /*7160*/  PRMT R22, R8, 0x7632, R22 ;  /* 0x0000763208167816 */ /* 0x000fe40000000016 */
[----:B------:R-:W-:Y:S02]  /*7170*/  LEA.HI.X.SX32 R13, R23, R2, 0x1, P6 ;  /* 0x00000002170d7211 */ /* 0x000fe400030f0eff */
[----:B------:R-:W-:Y:S01]  /*7180*/  ISETP.LT.AND P4, PT, R77, UR7, !P0 ;  /* 0x000000074d007c0c */ /* 0x000fe2000c781270 */
[C---:B-1----:R-:W-:Y:S01]  /*7190*/  VIADD R17, R15.reuse, UR6 ;  /* 0x000000060f117c36 */ /* 0x042fe20008000000 */
        /* <DEDUP_REMOVED lines=29> */
[----:B------:R-:W-:Y:S01]  /*7370*/  LEA R14, P6, R15, R0, 0x1 ;  /* 0x000000000f0e7211 */ /* 0x000fe200078c08ff */
[----:B------:R-:W1:Y:S01]  /*7380*/  LDS.128 R20, [R3] ;  /* 0x0000000003147984 */ /* 0x000e620000000c00 */
[----:B------:R-:W-:Y:S01]  /*7390*/  ISETP.LT.AND P5, PT, R70, UR7, !P0 ;  /* 0x0000000746007c0c */ /* 0x000fe2000c7a1270 */
[----:B--2---:R-:W-:Y:S01]  /*73a0*/  VIADD R19, R17, UR6 ;  /* 0x0000000611137c36 */ /* 0x004fe20008000000 */
[----:B------:R-:W-:-:S02]  /*73b0*/  LEA.HI.X.SX32 R15, R15, R2, 0x1, P6 ;  /* 0x000000020f0f7211 */ /* 0x000fc400030f0eff */
[----:B------:R-:W-:Y:S02]  /*73c0*/  LEA R16, P6, R17, R0, 0x1 ;  /* 0x0000000011107211 */ /* 0x000fe400078c08ff */
[----:B------:R-:W-:Y:S01]  /*73d0*/  PRMT R10, R11, 0x7632, R10 ;  /* 0x000076320b0a7816 */ /* 0x000fe2000000000a */
[----:B0-----:R-:W-:Y:S01]  /*73e0*/  VIADD R11, R19, UR6 ;  /* 0x00000006130b7c36 */ /* 0x001fe20008000000 */
[----:B------:R-:W-:Y:S02]  /*73f0*/  LEA.HI.X.SX32 R17, R17, R2, 0x1, P6 ;  /* 0x0000000211117211 */ /* 0x000fe400030f0eff */
[C---:B------:R-:W-:Y:S01]  /*7400*/  LEA R8, P6, R19.reuse, R0, 0x1 ;  /* 0x0000000013087211 */ /* 0x040fe200078c08ff */
[----:B------:R0:W-:Y:S01]  /*7410*/  @P1 STG.E.U16 desc[UR14][R12.64], R10 ;  /* 0x0000000a0c001986 */ /* 0x0001e2000c10150e */
[----:B-----5:R-:W-:Y:S02]  /*7420*/  PRMT R18, R4, 0x7632, R18 ;  /* 0x0000763204127816 */ /* 0x020fe40000000012 */
[----:B------:R-:W-:Y:S01]  /*7430*/  LEA.HI.X.SX32 R9, R19, R2, 0x1, P6 ;  /* 0x0000000213097211 */ /* 0x000fe200030f0eff */
[----:B------:R2:W-:Y:S01]  /*7440*/  @P4 STG.E.U16 desc[UR14][R14.64], R4 ;  /* 0x000000040e004986 */ /* 0x0005e2000c10150e */
[----:B------:R-:W-:-:S02]  /*7450*/  ISETP.LT.AND P2, PT, R69, UR7, !P0 ;  /* 0x0000000745007c0c */ /* 0x000fc4000c741270 */
[----:B------:R-:W-:Y:S01]  /*7460*/  ISETP.LT.AND P1, PT, R68, UR7, !P0 ;  /* 0x0000000744007c0c */ /* 0x000fe2000c721270 */
[----:B------:R3:W-:Y:S01]  /*7470*/  @P3 STG.E.U16 desc[UR14][R16.64], R18 ;  /* 0x0000001210003986 */ /* 0x0007e2000c10150e */
[----:B------:R-:W-:Y:S02]  /*7480*/  ISETP.LT.AND P4, PT, R67, UR7, !P0 ;  /* 0x0000000743007c0c */ /* 0x000fe4000c781270 */
[----:B------:R-:W-:Y:S01]  /*7490*/  ISETP.LT.AND P3, PT, R66, UR7, !P0 ;  /* 0x0000000742007c0c */ /* 0x000fe2000c761270 */
[C---:B0-----:R-:W-:Y:S01]  /*74a0*/  VIADD R13, R11.reuse, UR6 ;  /* 0x000000060b0d7c36 */ /* 0x041fe20008000000 */
[----:B------:R0:W-:Y:S01]  /*74b0*/  @P5 STG.E.U16 desc[UR14][R8.64], R5 ;  /* 0x0000000508005986 */ /* 0x0001e2000c10150e */
[-C--:B------:R-:W-:Y:S02]  /*74c0*/  LEA R10, P6, R11, R0.reuse, 0x1 ;  /* 0x000000000b0a7211 */ /* 0x080fe400078c08ff */
[C---:B--2---:R-:W-:Y:S01]  /*74d0*/  VIADD R15, R13.reuse, UR6 ;  /* 0x000000060d0f7c36 */ /* 0x044fe20008000000 */
[----:B------:R-:W-:-:S02]  /*74e0*/  LEA R12, P5, R13, R0, 0x1 ;  /* 0x000000000d0c7211 */ /* 0x000fc400078a08ff */
[-C--:B------:R-:W-:Y:S01]  /*74f0*/  LEA.HI.X.SX32 R11, R11, R2.reuse, 0x1, P6 ;  /* 0x000000020b0b7211 */ /* 0x080fe200030f0eff */
[----:B------:R-:W-:Y:S01]  /*7500*/  VIADD R3, R15, UR6 ;  /* 0x000000060f037c36 */ /* 0x000fe20008000000 */
[----:B------:R-:W-:Y:S02]  /*7510*/  LEA.HI.X.SX32 R13, R13, R2, 0x1, P5 ;  /* 0x000000020d0d7211 */ /* 0x000fe400028f0eff */
[----:B------:R-:W-:Y:S02]  /*7520*/  LEA R14, P5, R15, R0, 0x1 ;  /* 0x000000000f0e7211 */ /* 0x000fe400078a08ff */
[----:B---3--:R-:W-:Y:S01]  /*7530*/  PRMT R17, R5, 0x7632, R17 ;  /* 0x0000763205117816 */ /* 0x008fe20000000011 */
[----:B0-----:R-:W-:Y:S01]  /*7540*/  VIADD R9, R3, UR6 ;  /* 0x0000000603097c36 */ /* 0x001fe20008000000 */
[----:B------:R-:W-:Y:S02]  /*7550*/  LEA.HI.X.SX32 R15, R15, R2, 0x1, P5 ;  /* 0x000000020f0f7211 */ /* 0x000fe400028f0eff */
[----:B------:R-:W-:Y:S01]  /*7560*/  PRMT R5, R6, 0x7632, R5 ;  /* 0x0000763206057816 */ /* 0x000fe20000000005 */
[----:B------:R-:W-:Y:S01]  /*7570*/  @P2 STG.E.U16 desc[UR14][R10.64], R17 ;  /* 0x000000110a002986 */ /* 0x000fe2000c10150e */
[----:B------:R-:W-:-:S02]  /*7580*/  ISETP.LT.AND P6, PT, R65, UR7, !P0 ;  /* 0x0000000741007c0c */ /* 0x000fc4000c7c1270 */
[-C--:B------:R-:W-:Y:S01]  /*7590*/  LEA R4, P5, R3, R0.reuse, 0x1 ;  /* 0x0000000003047211 */ /* 0x080fe200078a08ff */
[----:B------:R0:W-:Y:S01]  /*75a0*/  @P1 STG.E.U16 desc[UR14][R12.64], R6 ;  /* 0x000000060c001986 */ /* 0x0001e2000c10150e */
[----:B------:R-:W-:Y:S02]  /*75b0*/  ISETP.LT.AND P2, PT, R64, UR7, !P0 ;  /* 0x0000000740007c0c */ /* 0x000fe4000c741270 */
[----:B------:R-:W-:Y:S01]  /*75c0*/  ISETP.LT.AND P1, PT, R63, UR7, !P0 ;  /* 0x000000073f007c0c */ /* 0x000fe2000c721270 */
[----:B------:R2:W-:Y:S01]  /*75d0*/  @P4 STG.E.U16 desc[UR14][R14.64], R5 ;  /* 0x000000050e004986 */ /* 0x0005e2000c10150e */
[----:B------:R-:W-:Y:S02]  /*75e0*/  LEA R8, P4, R9, R0, 0x1 ;  /* 0x0000000009087211 */ /* 0x000fe400078808ff */
[----:B0-----:R-:W-:Y:S02]  /*75f0*/  PRMT R6, R7, 0x7632, R6 ;  /* 0x0000763207067816 */ /* 0x001fe40000000006 */
[-C--:B--2---:R-:W-:Y:S01]  /*7600*/  LEA.HI.X.SX32 R5, R3, R2.reuse, 0x1, P5 ;  /* 0x0000000203057211 */ /* 0x084fe200028f0eff */
[C---:B------:R-:W-:Y:S01]  /*7610*/  VIADD R3, R9.reuse, UR6 ;  /* 0x0000000609037c36 */ /* 0x040fe20008000000 */
[----:B------:R-:W-:-:S02]  /*7620*/  LEA.HI.X.SX32 R9, R9, R2, 0x1, P4 ;  /* 0x0000000209097211 */ /* 0x000fc400020f0eff */
[----:B------:R-:W-:Y:S01]  /*7630*/  ISETP.LT.AND P5, PT, R62, UR7, !P0 ;  /* 0x000000073e007c0c */ /* 0x000fe2000c7a1270 */
[C---:B------:R-:W-:Y:S01]  /*7640*/  VIADD R13, R3.reuse, UR6 ;  /* 0x00000006030d7c36 */ /* 0x040fe20008000000 */
[----:B------:R1:W-:Y:S01]  /*7650*/  @P3 STG.E.U16 desc[UR14][R4.64], R7 ;  /* 0x0000000704003986 */ /* 0x0003e2000c10150e */
[-C--:B------:R-:W-:Y:S02]  /*7660*/  LEA R10, P3, R3, R0.reuse, 0x1 ;  /* 0x00000000030a7211 */ /* 0x080fe400078608ff */
[C---:B------:R-:W-:Y:S01]  /*7670*/  VIADD R15, R13.reuse, UR6 ;  /* 0x000000060d0f7c36 */ /* 0x040fe20008000000 */
[----:B------:R0:W-:Y:S01]  /*7680*/  @P6 STG.E.U16 desc[UR14][R8.64], R6 ;  /* 0x0000000608006986 */ /* 0x0001e2000c10150e */
[----:B------:R-:W-:Y:S02]  /*7690*/  LEA R12, P6, R13, R0, 0x1 ;  /* 0x000000000d0c7211 */ /* 0x000fe400078c08ff */
[-C--:B------:R-:W-:Y:S01]  /*76a0*/  LEA.HI.X.SX32 R11, R3, R2.reuse, 0x1, P3 ;  /* 0x00000002030b7211 */ /* 0x080fe200018f0eff */
[----:B------:R-:W-:Y:S01]  /*76b0*/  VIADD R3, R15, UR6 ;  /* 0x000000060f037c36 */ /* 0x000fe20008000000 */
[----:B------:R-:W-:-:S02]  /*76c0*/  LEA.HI.X.SX32 R13, R13, R2, 0x1, P6 ;  /* 0x000000020d0d7211 */ /* 0x000fc400030f0eff */
[----:B------:R-:W-:Y:S01]  /*76d0*/  ISETP.LT.AND P4, PT, R61, UR7, !P0 ;  /* 0x000000073d007c0c */ /* 0x000fe2000c781270 */
[----:B------:R-:W-:Y:S01]  /*76e0*/  VIADD R17, R3, UR6 ;  /* 0x0000000603117c36 */ /* 0x000fe20008000000 */
[----:B-1----:R-:W-:Y:S01]  /*76f0*/  PRMT R5, R20, 0x7632, R5 ;  /* 0x0000763214057816 */ /* 0x002fe20000000005 */
[----:B------:R1:W-:Y:S01]  /*7700*/  @P2 STG.E.U16 desc[UR14][R10.64], R20 ;  /* 0x000000140a002986 */ /* 0x0003e2000c10150e */
[----:B------:R-:W-:Y:S01]  /*7710*/  ISETP.LT.AND P3, PT, R60, UR7, !P0 ;  /* 0x000000073c007c0c */ /* 0x000fe2000c761270 */
[----:B------:R-:W-:Y:S01]  /*7720*/  VIADD R19, R17, UR6 ;  /* 0x0000000611137c36 */ /* 0x000fe20008000000 */
[-C--:B0-----:R-:W-:Y:S01]  /*7730*/  LEA R6, P2, R3, R0.reuse, 0x1 ;  /* 0x0000000003067211 */ /* 0x081fe200078408ff */
[----:B------:R0:W-:Y:S01]  /*7740*/  @P1 STG.E.U16 desc[UR14][R12.64], R5 ;  /* 0x000000050c001986 */ /* 0x0001e2000c10150e */
[-C--:B------:R-:W-:Y:S02]  /*7750*/  LEA R4, P1, R15, R0.reuse, 0x1 ;  /* 0x000000000f047211 */ /* 0x080fe400078208ff */
[----:B------:R-:W-:-:S02]  /*7760*/  LEA R8, P6, R17, R0, 0x1 ;  /* 0x0000000011087211 */ /* 0x000fc400078c08ff */
[-C--:B------:R-:W-:Y:S02]  /*7770*/  LEA.HI.X.SX32 R7, R3, R2.reuse, 0x1, P2 ;  /* 0x0000000203077211 */ /* 0x080fe400010f0eff */
[----:B------:R-:W-:Y:S02]  /*7780*/  LEA.HI.X.SX32 R9, R17, R2, 0x1, P6 ;  /* 0x0000000211097211 */ /* 0x000fe400030f0eff */
[----:B-1----:R-:W-:Y:S02]  /*7790*/  LEA R10, P6, R19, R0, 0x1 ;  /* 0x00000000130a7211 */ /* 0x002fe400078c08ff */
[----:B------:R-:W-:Y:S02]  /*77a0*/  ISETP.LT.AND P2, PT, R58, UR7, !P0 ;  /* 0x000000073a007c0c */ /* 0x000fe4000c741270 */
[-C--:B0-----:R-:W-:Y:S01]  /*77b0*/  LEA.HI.X.SX32 R5, R15, R2.reuse, 0x1, P1 ;  /* 0x000000020f057211 */ /* 0x081fe200008f0eff */
[C---:B------:R-:W-:Y:S01]  /*77c0*/  VIADD R15, R19.reuse, UR6 ;  /* 0x00000006130f7c36 */ /* 0x040fe20008000000 */
[----:B------:R-:W-:-:S03]  /*77d0*/  LEA.HI.X.SX32 R11, R19, R2, 0x1, P6 ;  /* 0x00000002130b7211 */ /* 0x000fc600030f0eff */
[C---:B------:R-:W-:Y:S01]  /*77e0*/  VIADD R3, R15.reuse, UR6 ;  /* 0x000000060f037c36 */ /* 0x040fe20008000000 */
[C---:B------:R-:W-:Y:S01]  /*77f0*/  LEA R12, P1, R15.reuse, R0, 0x1 ;  /* 0x000000000f0c7211 */ /* 0x040fe200078208ff */
[----:B------:R0:W-:Y:S03]  /*7800*/  @P5 STG.E.U16 desc[UR14][R4.64], R21 ;  /* 0x0000001504005986 */ /* 0x0001e6000c10150e */
[----:B------:R-:W-:Y:S02]  /*7810*/  LEA.HI.X.SX32 R13, R15, R2, 0x1, P1 ;  /* 0x000000020f0d7211 */ /* 0x000fe400008f0eff */
[----:B------:R-:W-:Y:S02]  /*7820*/  LEA R14, P6, R3, R0, 0x1 ;  /* 0x00000000030e7211 */ /* 0x000fe400078c08ff */
[----:B------:R-:W-:Y:S02]  /*7830*/  ISETP.LT.AND P1, PT, R57, UR7, !P0 ;  /* 0x0000000739007c0c */ /* 0x000fe4000c721270 */
[----:B------:R-:W-:-:S02]  /*7840*/  ISETP.LT.AND P0, PT, R56, UR7, !P0 ;  /* 0x0000000738007c0c */ /* 0x000fc4000c701270 */
[----:B------:R-:W-:Y:S02]  /*7850*/  LEA.HI.X.SX32 R15, R3, R2, 0x1, P6 ;  /* 0x00000002030f7211 */ /* 0x000fe400030f0eff */
[----:B------:R-:W-:Y:S02]  /*7860*/  PRMT R3, R21, 0x7632, R3 ;  /* 0x0000763215037816 */ /* 0x000fe40000000003 */
[----:B0-----:R-:W-:-:S03]  /*7870*/  PRMT R5, R22, 0x7632, R5 ;  /* 0x0000763216057816 */ /* 0x001fc60000000005 */
[----:B------:R0:W-:Y:S04]  /*7880*/  @P4 STG.E.U16 desc[UR14][R6.64], R3 ;  /* 0x0000000306004986 */ /* 0x0001e8000c10150e */
[----:B------:R0:W-:Y:S04]  /*7890*/  @P3 STG.E.U16 desc[UR14][R8.64], R22 ;  /* 0x0000001608003986 */ /* 0x0001e8000c10150e */
[----:B------:R0:W-:Y:S04]  /*78a0*/  @P2 STG.E.U16 desc[UR14][R10.64], R5 ;  /* 0x000000050a002986 */ /* 0x0001e8000c10150e */
[----:B------:R0:W-:Y:S01]  /*78b0*/  @P1 STG.E.U16 desc[UR14][R12.64], R23 ;  /* 0x000000170c001986 */ /* 0x0001e2000c10150e */
[----:B------:R-:W-:Y:S05]  /*78c0*/  @!P0 EXIT ;  /* 0x000000000000894d */ /* 0x000fea0003800000 */
[----:B0-----:R-:W-:-:S05]  /*78d0*/  PRMT R7, R23, 0x7632, R7 ;  /* 0x0000763217077816 */ /* 0x001fca0000000007 */
[----:B------:R-:W-:Y:S01]  /*78e0*/  STG.E.U16 desc[UR14][R14.64], R7 ;  /* 0x000000070e007986 */ /* 0x000fe2000c10150e */
[----:B------:R-:W-:Y:S05]  /*78f0*/  EXIT ;  /* 0x000000000000794d */ /* 0x000fea0003800000 */
.L_x_2:
[----:B------:R-:W-:-:S00]  /*7900*/  BRA `(.L_x_2) ;  /* 0xfffffffc00fc7947 */ /* 0x000fc0000383ffff */
[----:B------:R-:W-:-:S00]  /*7910*/  NOP ;  /* 0x0000000000007918 */ /* 0x000fc00000000000 */
        /* <DEDUP_REMOVED lines=14> */
.L_x_3:


//--------------------- .nv.shared.matmul_kernel  --------------------------
	.section	.nv.shared.matmul_kernel,"aw",@nobits
	.sectionflags	@""
	.align	16
	.zero		1024


//--------------------- .nv.shared.reserved.0     --------------------------
	.section	.nv.shared.reserved.0,"aw",@nobits
	.weak		__nv_reservedSMEM_offset_0_alias
	.size		__nv_reservedSMEM_offset_0_alias, 0, 0
	.other		__nv_reservedSMEM_offset_0_alias,@"STO_CUDA_RESERVED_SHARED STV_DEFAULT"
__nv_reservedSMEM_offset_0_alias:
	.zero		0


//--------------------- .nv.constant0.matmul_kernel --------------------------
	.section	.nv.constant0.matmul_kernel,"a",@progbits
	.sectionflags	@""
	.align	4
.nv.constant0.matmul_kernel:
	.zero		608


//--------------------- SYMBOLS --------------------------

	.type		.nv.reservedSmem.offset0,@object
	.size		.nv.reservedSmem.offset0,0x4
